//
// Generated by NVIDIA NVVM Compiler
//
// Compiler Build ID: CL-36424714
// Cuda compilation tools, release 13.0, V13.0.88
// Based on NVVM 20.0.0
//

.version 9.0
.target sm_100
.address_size 64

	// .globl	_Z19global_multi_threadPjj

.visible .entry _Z19global_multi_threadPjj(
	.param .u64 .ptr .align 1 _Z19global_multi_threadPjj_param_0,
	.param .u32 _Z19global_multi_threadPjj_param_1
)
{
	.reg .pred 	%p<3>;
	.reg .b32 	%r<173>;
	.reg .b64 	%rd<5>;

	ld.param.u64 	%rd1, [_Z19global_multi_threadPjj_param_0];
	ld.param.u32 	%r30, [_Z19global_multi_threadPjj_param_1];
	mov.u32 	%r31, %tid.x;
	mov.u32 	%r32, %ctaid.x;
	mov.u32 	%r33, %ntid.x;
	mad.lo.s32 	%r1, %r32, %r33, %r31;
	shl.b32 	%r34, %r1, 5;
	and.b32  	%r35, %r30, 1;
	shl.b32 	%r36, %r30, 1;
	and.b32  	%r37, %r36, 4;
	or.b32  	%r38, %r37, %r35;
	shl.b32 	%r39, %r30, 2;
	and.b32  	%r40, %r39, 16;
	or.b32  	%r41, %r38, %r40;
	shl.b32 	%r42, %r30, 3;
	and.b32  	%r43, %r42, 64;
	or.b32  	%r44, %r41, %r43;
	shl.b32 	%r45, %r30, 4;
	and.b32  	%r46, %r45, 256;
	or.b32  	%r47, %r44, %r46;
	shl.b32 	%r48, %r30, 5;
	and.b32  	%r49, %r48, 7168;
	or.b32  	%r50, %r47, %r49;
	shl.b32 	%r51, %r30, 6;
	and.b32  	%r52, %r51, 49152;
	or.b32  	%r53, %r50, %r52;
	shl.b32 	%r54, %r30, 7;
	and.b32  	%r55, %r54, 131072;
	or.b32  	%r56, %r53, %r55;
	shl.b32 	%r57, %r30, 8;
	and.b32  	%r58, %r57, 16252928;
	or.b32  	%r2, %r56, %r58;
	shl.b32 	%r59, %r1, 2;
	and.b32  	%r60, %r59, 4;
	shl.b32 	%r61, %r1, 3;
	and.b32  	%r62, %r61, 48;
	shl.b32 	%r63, %r1, 4;
	and.b32  	%r64, %r63, 128;
	and.b32  	%r65, %r34, 512;
	shl.b32 	%r66, %r1, 6;
	and.b32  	%r67, %r66, 2048;
	shl.b32 	%r68, %r1, 7;
	and.b32  	%r69, %r68, 8192;
	shl.b32 	%r70, %r1, 8;
	and.b32  	%r71, %r70, 98304;
	shl.b32 	%r72, %r1, 9;
	and.b32  	%r73, %r72, 262144;
	shl.b32 	%r74, %r1, 10;
	and.b32  	%r75, %r74, 15728640;
	shl.b32 	%r76, %r1, 11;
	and.b32  	%r77, %r76, 33554432;
	shl.b32 	%r78, %r1, 13;
	and.b32  	%r79, %r78, 268435456;
	shl.b32 	%r80, %r1, 14;
	and.b32  	%r81, %r80, 1073741824;
	or.b32  	%r82, %r65, %r60;
	or.b32  	%r83, %r82, %r67;
	or.b32  	%r84, %r83, %r69;
	or.b32  	%r85, %r84, %r71;
	or.b32  	%r86, %r85, %r73;
	or.b32  	%r87, %r86, %r75;
	or.b32  	%r88, %r87, %r77;
	or.b32  	%r89, %r88, %r79;
	or.b32  	%r90, %r89, %r81;
	or.b32  	%r91, %r90, %r62;
	or.b32  	%r3, %r91, %r64;
	shr.u32 	%r92, %r1, 17;
	and.b32  	%r93, %r92, 1;
	shr.u32 	%r94, %r1, 15;
	and.b32  	%r95, %r94, 8;
	or.b32  	%r96, %r93, %r95;
	shr.u32 	%r97, %r1, 13;
	and.b32  	%r98, %r97, 64;
	or.b32  	%r99, %r96, %r98;
	shr.u32 	%r100, %r1, 12;
	and.b32  	%r101, %r100, 256;
	or.b32  	%r102, %r99, %r101;
	shr.u32 	%r103, %r1, 10;
	and.b32  	%r104, %r103, 2048;
	or.b32  	%r105, %r102, %r104;
	shr.u32 	%r106, %r1, 7;
	and.b32  	%r107, %r106, 32768;
	or.b32  	%r4, %r105, %r107;
	mov.b32 	%r160, 0;
	mov.u32 	%r161, %r160;
$L__BB0_1:
	shl.b32 	%r113, %r161, 25;
	and.b32  	%r114, %r113, 33554432;
	or.b32  	%r115, %r2, %r114;
	shl.b32 	%r116, %r161, 26;
	and.b32  	%r117, %r116, 134217728;
	or.b32  	%r118, %r115, %r117;
	shl.b32 	%r119, %r161, 27;
	and.b32  	%r120, %r119, 1610612736;
	or.b32  	%r166, %r118, %r120;
	shr.u32 	%r121, %r161, 4;
	or.b32  	%r167, %r3, %r121;
	mov.b32 	%r172, 28672;
	mov.b32 	%r165, 36946;
	mov.b32 	%r164, -1361679135;
	mov.b32 	%r163, -2067913943;
	mov.b32 	%r162, 0;
	mov.u32 	%r168, %r4;
	mov.u32 	%r169, %r162;
	mov.u32 	%r170, %r162;
	mov.u32 	%r171, %r162;
$L__BB0_2:
	mov.u32 	%r17, %r170;
	mov.u32 	%r170, %r169;
	mov.u32 	%r13, %r166;
	mov.u32 	%r11, %r164;
	mov.u32 	%r164, %r163;
	shf.l.wrap.b32 	%r122, %r11, %r165, 30;
	shf.l.wrap.b32 	%r123, %r11, %r165, 3;
	shf.l.wrap.b32 	%r124, %r167, %r168, 27;
	shf.l.wrap.b32 	%r125, %r167, %r168, 12;
	shf.l.wrap.b32 	%r126, %r17, %r171, 30;
	shf.l.wrap.b32 	%r127, %r171, %r172, 17;
	shf.l.wrap.b32 	%r128, %r11, %r165, 5;
	shf.l.wrap.b32 	%r129, %r11, %r165, 4;
	shf.l.wrap.b32 	%r130, %r167, %r168, 18;
	and.b32  	%r131, %r128, %r129;
	xor.b32  	%r132, %r123, %r130;
	xor.b32  	%r133, %r132, %r122;
	xor.b32  	%r166, %r133, %r131;
	shf.l.wrap.b32 	%r134, %r167, %r168, 14;
	shf.l.wrap.b32 	%r135, %r167, %r168, 13;
	shf.l.wrap.b32 	%r136, %r17, %r171, 9;
	and.b32  	%r137, %r134, %r135;
	xor.b32  	%r138, %r125, %r136;
	xor.b32  	%r139, %r138, %r124;
	xor.b32  	%r169, %r139, %r137;
	shf.l.wrap.b32 	%r140, %r171, %r172, 19;
	shf.l.wrap.b32 	%r141, %r171, %r172, 18;
	shf.l.wrap.b32 	%r142, %r11, %r165, 27;
	and.b32  	%r143, %r140, %r141;
	xor.b32  	%r144, %r126, %r127;
	xor.b32  	%r145, %r144, %r143;
	xor.b32  	%r163, %r145, %r142;
	and.b32  	%r165, %r11, 536870911;
	and.b32  	%r168, %r167, 1048575;
	and.b32  	%r172, %r171, 32767;
	add.s32 	%r162, %r162, 1;
	setp.ne.s32 	%p1, %r162, 25;
	mov.u32 	%r167, %r13;
	mov.u32 	%r171, %r17;
	@%p1 bra 	$L__BB0_2;
	shl.b32 	%r146, %r11, 3;
	shr.u32 	%r147, %r13, 5;
	shl.b32 	%r148, %r168, 12;
	shr.u32 	%r149, %r170, 2;
	shl.b32 	%r150, %r172, 17;
	xor.b32  	%r151, %r149, %r150;
	xor.b32  	%r152, %r151, %r148;
	xor.b32  	%r153, %r152, %r147;
	xor.b32  	%r154, %r153, %r146;
	shr.u32 	%r155, %r164, 23;
	shr.u32 	%r156, %r154, 21;
	xor.b32  	%r157, %r155, %r156;
	and.b32  	%r158, %r157, 1;
	shl.b32 	%r159, %r158, %r161;
	or.b32  	%r160, %r159, %r160;
	add.s32 	%r161, %r161, 1;
	setp.ne.s32 	%p2, %r161, 32;
	@%p2 bra 	$L__BB0_1;
	cvta.to.global.u64 	%rd2, %rd1;
	mul.wide.u32 	%rd3, %r1, 4;
	add.s64 	%rd4, %rd2, %rd3;
	st.global.u32 	[%rd4], %r160;
	bar.sync 	0;
	ret;

}
	// .globl	_Z6getsumPjjS_j
.visible .entry _Z6getsumPjjS_j(
	.param .u64 .ptr .align 1 _Z6getsumPjjS_j_param_0,
	.param .u32 _Z6getsumPjjS_j_param_1,
	.param .u64 .ptr .align 1 _Z6getsumPjjS_j_param_2,
	.param .u32 _Z6getsumPjjS_j_param_3
)
{
	.reg .pred 	%p<36>;
	.reg .b32 	%r<323>;
	.reg .b64 	%rd<10>;

	ld.param.u32 	%r104, [_Z6getsumPjjS_j_param_1];
	ld.param.u64 	%rd4, [_Z6getsumPjjS_j_param_2];
	ld.param.u32 	%r105, [_Z6getsumPjjS_j_param_3];
	cvta.to.global.u64 	%rd5, %rd4;
	mov.u32 	%r106, %tid.x;
	mov.u32 	%r107, %ctaid.x;
	mov.u32 	%r108, %ntid.x;
	mad.lo.s32 	%r109, %r107, %r108, %r106;
	mul.wide.u32 	%rd6, %r109, 4;
	add.s64 	%rd1, %rd5, %rd6;
	mov.b32 	%r110, 0;
	st.global.u32 	[%rd1], %r110;
	mul.lo.s32 	%r288, %r105, %r109;
	add.s32 	%r2, %r288, %r105;
	setp.ge.u32 	%p1, %r288, %r2;
	@%p1 bra 	$L__BB1_69;
	and.b32  	%r3, %r104, 18432;
	and.b32  	%r4, %r104, 64;
	and.b32  	%r5, %r104, 2112;
	and.b32  	%r6, %r104, 2;
	and.b32  	%r7, %r104, 578;
	and.b32  	%r8, %r104, 640;
	and.b32  	%r9, %r104, 512;
	and.b32  	%r10, %r104, 32768;
	and.b32  	%r11, %r104, 1;
	and.b32  	%r12, %r104, 4097;
	and.b32  	%r13, %r104, 68;
	mov.b32 	%r291, 0;
$L__BB1_2:
	ld.param.u64 	%rd9, [_Z6getsumPjjS_j_param_0];
	and.b32  	%r113, %r288, 64;
	and.b32  	%r114, %r104, 258;
	or.b32  	%r16, %r113, %r114;
	cvta.to.global.u64 	%rd7, %rd9;
	mul.wide.u32 	%rd8, %r288, 4;
	add.s64 	%rd2, %rd7, %rd8;
	and.b32  	%r115, %r288, 1024;
	or.b32  	%r17, %r115, %r3;
	and.b32  	%r116, %r288, 264320;
	or.b32  	%r18, %r116, %r4;
	and.b32  	%r117, %r288, 5121;
	or.b32  	%r19, %r117, %r4;
	and.b32  	%r118, %r288, 16896;
	or.b32  	%r20, %r118, %r6;
	and.b32  	%r119, %r288, 16384;
	or.b32  	%r21, %r119, %r8;
	and.b32  	%r120, %r288, 82176;
	or.b32  	%r22, %r120, %r9;
	and.b32  	%r121, %r288, 8320;
	or.b32  	%r23, %r121, %r10;
	and.b32  	%r122, %r288, 4198404;
	or.b32  	%r24, %r122, %r11;
	and.b32  	%r25, %r288, 65536;
	and.b32  	%r123, %r288, 49152;
	or.b32  	%r26, %r123, %r114;
	and.b32  	%r124, %r288, 8192;
	or.b32  	%r27, %r124, %r11;
	and.b32  	%r125, %r288, 163840;
	or.b32  	%r28, %r125, %r11;
	and.b32  	%r126, %r288, 4096;
	or.b32  	%r29, %r126, %r13;
	and.b32  	%r127, %r288, 139266;
	or.b32  	%r30, %r127, %r11;
	and.b32  	%r128, %r288, 36864;
	or.b32  	%r31, %r128, %r5;
	and.b32  	%r129, %r288, 4352;
	and.b32  	%r130, %r104, 1025;
	or.b32  	%r32, %r129, %r130;
	and.b32  	%r131, %r288, 4194432;
	or.b32  	%r33, %r131, %r11;
	mov.b32 	%r290, 0;
	or.b32  	%r204, %r25, %r12;
$L__BB1_3:
	and.b32  	%r36, %r290, 4;
	or.b32  	%r132, %r16, %r36;
	setp.ne.s32 	%p2, %r132, 0;
	@%p2 bra 	$L__BB1_5;
	ld.global.u32 	%r133, [%rd2];
	shr.u32 	%r134, %r133, %r290;
	and.b32  	%r135, %r134, 1;
	xor.b32  	%r291, %r135, %r291;
	st.global.u32 	[%rd1], %r291;
$L__BB1_5:
	or.b32  	%r136, %r17, %r36;
	setp.ne.s32 	%p3, %r136, 0;
	@%p3 bra 	$L__BB1_7;
	ld.global.u32 	%r137, [%rd2];
	shr.u32 	%r138, %r137, %r290;
	shl.b32 	%r139, %r138, 1;
	and.b32  	%r140, %r139, 2;
	xor.b32  	%r291, %r140, %r291;
	st.global.u32 	[%rd1], %r291;
$L__BB1_7:
	setp.ne.s32 	%p4, %r18, 0;
	@%p4 bra 	$L__BB1_9;
	ld.global.u32 	%r141, [%rd2];
	shr.u32 	%r142, %r141, %r290;
	shl.b32 	%r143, %r142, 2;
	and.b32  	%r144, %r143, 4;
	xor.b32  	%r291, %r144, %r291;
	st.global.u32 	[%rd1], %r291;
$L__BB1_9:
	setp.ne.s32 	%p5, %r5, 0;
	@%p5 bra 	$L__BB1_11;
	ld.global.u32 	%r145, [%rd2];
	shr.u32 	%r146, %r145, %r290;
	shl.b32 	%r147, %r146, 3;
	and.b32  	%r148, %r147, 8;
	xor.b32  	%r291, %r148, %r291;
	st.global.u32 	[%rd1], %r291;
$L__BB1_11:
	setp.ne.s32 	%p6, %r19, 0;
	@%p6 bra 	$L__BB1_13;
	ld.global.u32 	%r149, [%rd2];
	shr.u32 	%r150, %r149, %r290;
	shl.b32 	%r151, %r150, 4;
	and.b32  	%r152, %r151, 16;
	xor.b32  	%r291, %r152, %r291;
	st.global.u32 	[%rd1], %r291;
$L__BB1_13:
	setp.ne.s32 	%p7, %r20, 0;
	@%p7 bra 	$L__BB1_15;
	ld.global.u32 	%r153, [%rd2];
	shr.u32 	%r154, %r153, %r290;
	shl.b32 	%r155, %r154, 5;
	and.b32  	%r156, %r155, 32;
	xor.b32  	%r291, %r156, %r291;
	st.global.u32 	[%rd1], %r291;
$L__BB1_15:
	and.b32  	%r49, %r290, 8;
	or.b32  	%r157, %r49, %r7;
	setp.ne.s32 	%p8, %r157, 0;
	@%p8 bra 	$L__BB1_17;
	ld.global.u32 	%r158, [%rd2];
	shr.u32 	%r159, %r158, %r290;
	shl.b32 	%r160, %r159, 6;
	and.b32  	%r161, %r160, 64;
	xor.b32  	%r291, %r161, %r291;
	st.global.u32 	[%rd1], %r291;
$L__BB1_17:
	or.b32  	%r162, %r21, %r49;
	setp.ne.s32 	%p9, %r162, 0;
	@%p9 bra 	$L__BB1_19;
	ld.global.u32 	%r163, [%rd2];
	shr.u32 	%r164, %r163, %r290;
	shl.b32 	%r165, %r164, 7;
	and.b32  	%r166, %r165, 128;
	xor.b32  	%r291, %r166, %r291;
	st.global.u32 	[%rd1], %r291;
$L__BB1_19:
	and.b32  	%r167, %r288, 65680;
	setp.ne.s32 	%p10, %r167, 0;
	@%p10 bra 	$L__BB1_21;
	ld.global.u32 	%r168, [%rd2];
	shr.u32 	%r169, %r168, %r290;
	shl.b32 	%r170, %r169, 8;
	and.b32  	%r171, %r170, 256;
	xor.b32  	%r291, %r171, %r291;
	st.global.u32 	[%rd1], %r291;
$L__BB1_21:
	setp.ne.s32 	%p11, %r22, 0;
	@%p11 bra 	$L__BB1_23;
	ld.global.u32 	%r172, [%rd2];
	shr.u32 	%r173, %r172, %r290;
	shl.b32 	%r174, %r173, 9;
	and.b32  	%r175, %r174, 512;
	xor.b32  	%r291, %r175, %r291;
	st.global.u32 	[%rd1], %r291;
$L__BB1_23:
	and.b32  	%r176, %r288, 71680;
	or.b32  	%r177, %r36, %r176;
	setp.ne.s32 	%p12, %r177, 0;
	@%p12 bra 	$L__BB1_25;
	ld.global.u32 	%r178, [%rd2];
	shr.u32 	%r179, %r178, %r290;
	shl.b32 	%r180, %r179, 10;
	and.b32  	%r181, %r180, 1024;
	xor.b32  	%r291, %r181, %r291;
	st.global.u32 	[%rd1], %r291;
$L__BB1_25:
	and.b32  	%r182, %r288, 786688;
	or.b32  	%r183, %r36, %r182;
	setp.ne.s32 	%p13, %r183, 0;
	@%p13 bra 	$L__BB1_27;
	ld.global.u32 	%r184, [%rd2];
	shr.u32 	%r185, %r184, %r290;
	shl.b32 	%r186, %r185, 11;
	and.b32  	%r187, %r186, 2048;
	xor.b32  	%r291, %r187, %r291;
	st.global.u32 	[%rd1], %r291;
$L__BB1_27:
	and.b32  	%r188, %r290, 2;
	and.b32  	%r189, %r288, 160;
	or.b32  	%r190, %r189, %r188;
	or.b32  	%r191, %r190, %r4;
	setp.ne.s32 	%p14, %r191, 0;
	@%p14 bra 	$L__BB1_29;
	ld.global.u32 	%r192, [%rd2];
	shr.u32 	%r193, %r192, %r290;
	shl.b32 	%r194, %r193, 12;
	and.b32  	%r195, %r194, 4096;
	xor.b32  	%r291, %r195, %r291;
	st.global.u32 	[%rd1], %r291;
$L__BB1_29:
	setp.ne.s32 	%p15, %r23, 0;
	@%p15 bra 	$L__BB1_31;
	ld.global.u32 	%r196, [%rd2];
	shr.u32 	%r197, %r196, %r290;
	shl.b32 	%r198, %r197, 13;
	and.b32  	%r199, %r198, 8192;
	xor.b32  	%r291, %r199, %r291;
	st.global.u32 	[%rd1], %r291;
$L__BB1_31:
	setp.ne.s32 	%p16, %r24, 0;
	@%p16 bra 	$L__BB1_33;
	ld.global.u32 	%r200, [%rd2];
	shr.u32 	%r201, %r200, %r290;
	shl.b32 	%r202, %r201, 14;
	and.b32  	%r203, %r202, 16384;
	xor.b32  	%r291, %r203, %r291;
	st.global.u32 	[%rd1], %r291;
$L__BB1_33:
	setp.ne.s32 	%p17, %r204, 0;
	@%p17 bra 	$L__BB1_35;
	ld.global.u32 	%r205, [%rd2];
	shr.u32 	%r206, %r205, %r290;
	shl.b32 	%r207, %r206, 15;
	and.b32  	%r208, %r207, 32768;
	xor.b32  	%r291, %r208, %r291;
	st.global.u32 	[%rd1], %r291;
$L__BB1_35:
	and.b32  	%r209, %r288, 65793;
	setp.ne.s32 	%p18, %r209, 0;
	@%p18 bra 	$L__BB1_37;
	ld.global.u32 	%r210, [%rd2];
	shr.u32 	%r211, %r210, %r290;
	shl.b32 	%r212, %r211, 16;
	and.b32  	%r213, %r212, 65536;
	xor.b32  	%r291, %r213, %r291;
	st.global.u32 	[%rd1], %r291;
$L__BB1_37:
	setp.ne.s32 	%p19, %r26, 0;
	@%p19 bra 	$L__BB1_39;
	ld.global.u32 	%r214, [%rd2];
	shr.u32 	%r215, %r214, %r290;
	shl.b32 	%r216, %r215, 17;
	and.b32  	%r217, %r216, 131072;
	xor.b32  	%r291, %r217, %r291;
	st.global.u32 	[%rd1], %r291;
$L__BB1_39:
	or.b32  	%r218, %r25, %r4;
	or.b32  	%r219, %r218, %r49;
	setp.ne.s32 	%p20, %r219, 0;
	@%p20 bra 	$L__BB1_41;
	ld.global.u32 	%r220, [%rd2];
	shr.u32 	%r221, %r220, %r290;
	shl.b32 	%r222, %r221, 18;
	and.b32  	%r223, %r222, 262144;
	xor.b32  	%r291, %r223, %r291;
	st.global.u32 	[%rd1], %r291;
$L__BB1_41:
	or.b32  	%r224, %r27, %r36;
	setp.ne.s32 	%p21, %r224, 0;
	@%p21 bra 	$L__BB1_43;
	ld.global.u32 	%r225, [%rd2];
	shr.u32 	%r226, %r225, %r290;
	shl.b32 	%r227, %r226, 19;
	and.b32  	%r228, %r227, 524288;
	xor.b32  	%r291, %r228, %r291;
	st.global.u32 	[%rd1], %r291;
$L__BB1_43:
	setp.ne.s32 	%p22, %r28, 0;
	@%p22 bra 	$L__BB1_45;
	ld.global.u32 	%r229, [%rd2];
	shr.u32 	%r230, %r229, %r290;
	shl.b32 	%r231, %r230, 20;
	and.b32  	%r232, %r231, 1048576;
	xor.b32  	%r291, %r232, %r291;
	st.global.u32 	[%rd1], %r291;
$L__BB1_45:
	or.b32  	%r233, %r290, %r288;
	and.b32  	%r234, %r233, 8;
	or.b32  	%r235, %r234, %r8;
	setp.ne.s32 	%p23, %r235, 0;
	@%p23 bra 	$L__BB1_47;
	ld.global.u32 	%r236, [%rd2];
	shr.u32 	%r237, %r236, %r290;
	shl.b32 	%r238, %r237, 21;
	and.b32  	%r239, %r238, 2097152;
	xor.b32  	%r291, %r239, %r291;
	st.global.u32 	[%rd1], %r291;
$L__BB1_47:
	and.b32  	%r240, %r288, 65541;
	setp.ne.s32 	%p24, %r240, 0;
	@%p24 bra 	$L__BB1_49;
	ld.global.u32 	%r241, [%rd2];
	shr.u32 	%r242, %r241, %r290;
	shl.b32 	%r243, %r242, 22;
	and.b32  	%r244, %r243, 4194304;
	xor.b32  	%r291, %r244, %r291;
	st.global.u32 	[%rd1], %r291;
$L__BB1_49:
	setp.ne.s32 	%p25, %r29, 0;
	@%p25 bra 	$L__BB1_51;
	ld.global.u32 	%r245, [%rd2];
	shr.u32 	%r246, %r245, %r290;
	shl.b32 	%r247, %r246, 23;
	and.b32  	%r248, %r247, 8388608;
	xor.b32  	%r291, %r248, %r291;
	st.global.u32 	[%rd1], %r291;
$L__BB1_51:
	setp.ne.s32 	%p26, %r30, 0;
	@%p26 bra 	$L__BB1_53;
	ld.global.u32 	%r249, [%rd2];
	shr.u32 	%r250, %r249, %r290;
	shl.b32 	%r251, %r250, 24;
	and.b32  	%r252, %r251, 16777216;
	xor.b32  	%r291, %r252, %r291;
	st.global.u32 	[%rd1], %r291;
$L__BB1_53:
	setp.ne.s32 	%p27, %r31, 0;
	@%p27 bra 	$L__BB1_55;
	ld.global.u32 	%r253, [%rd2];
	shr.u32 	%r254, %r253, %r290;
	shl.b32 	%r255, %r254, 25;
	and.b32  	%r256, %r255, 33554432;
	xor.b32  	%r291, %r256, %r291;
	st.global.u32 	[%rd1], %r291;
$L__BB1_55:
	setp.ne.s32 	%p28, %r32, 0;
	@%p28 bra 	$L__BB1_57;
	ld.global.u32 	%r257, [%rd2];
	shr.u32 	%r258, %r257, %r290;
	shl.b32 	%r259, %r258, 26;
	and.b32  	%r260, %r259, 67108864;
	xor.b32  	%r291, %r260, %r291;
	st.global.u32 	[%rd1], %r291;
$L__BB1_57:
	setp.ne.s32 	%p29, %r33, 0;
	@%p29 bra 	$L__BB1_59;
	ld.global.u32 	%r261, [%rd2];
	shr.u32 	%r262, %r261, %r290;
	shl.b32 	%r263, %r262, 27;
	and.b32  	%r264, %r263, 134217728;
	xor.b32  	%r291, %r264, %r291;
	st.global.u32 	[%rd1], %r291;
$L__BB1_59:
	or.b32  	%r265, %r290, %r104;
	and.b32  	%r266, %r265, 1;
	or.b32  	%r267, %r266, %r25;
	setp.ne.s32 	%p30, %r267, 0;
	@%p30 bra 	$L__BB1_61;
	ld.global.u32 	%r268, [%rd2];
	shr.u32 	%r269, %r268, %r290;
	shl.b32 	%r270, %r269, 28;
	and.b32  	%r271, %r270, 268435456;
	xor.b32  	%r291, %r271, %r291;
	st.global.u32 	[%rd1], %r291;
$L__BB1_61:
	and.b32  	%r272, %r288, 327681;
	setp.ne.s32 	%p31, %r272, 0;
	@%p31 bra 	$L__BB1_63;
	ld.global.u32 	%r273, [%rd2];
	shr.u32 	%r274, %r273, %r290;
	shl.b32 	%r275, %r274, 29;
	and.b32  	%r276, %r275, 536870912;
	xor.b32  	%r291, %r276, %r291;
	st.global.u32 	[%rd1], %r291;
$L__BB1_63:
	and.b32  	%r277, %r288, 2097153;
	or.b32  	%r278, %r36, %r277;
	setp.ne.s32 	%p32, %r278, 0;
	@%p32 bra 	$L__BB1_65;
	ld.global.u32 	%r279, [%rd2];
	shr.u32 	%r280, %r279, %r290;
	shl.b32 	%r281, %r280, 30;
	and.b32  	%r282, %r281, 1073741824;
	xor.b32  	%r291, %r282, %r291;
	st.global.u32 	[%rd1], %r291;
$L__BB1_65:
	and.b32  	%r283, %r288, 9217;
	setp.ne.s32 	%p33, %r283, 0;
	@%p33 bra 	$L__BB1_67;
	ld.global.u32 	%r284, [%rd2];
	shr.u32 	%r285, %r284, %r290;
	shl.b32 	%r286, %r285, 31;
	xor.b32  	%r291, %r286, %r291;
	st.global.u32 	[%rd1], %r291;
$L__BB1_67:
	add.s32 	%r290, %r290, 1;
	setp.ne.s32 	%p34, %r290, 32;
	@%p34 bra 	$L__BB1_3;
	add.s32 	%r288, %r288, 1;
	setp.ne.s32 	%p35, %r288, %r2;
	@%p35 bra 	$L__BB1_2;
$L__BB1_69:
	bar.sync 	0;
	ret;

}
	// .globl	_Z7getsum2PjjS_j
.visible .entry _Z7getsum2PjjS_j(
	.param .u64 .ptr .align 1 _Z7getsum2PjjS_j_param_0,
	.param .u32 _Z7getsum2PjjS_j_param_1,
	.param .u64 .ptr .align 1 _Z7getsum2PjjS_j_param_2,
	.param .u32 _Z7getsum2PjjS_j_param_3
)
{
	.reg .pred 	%p<53>;
	.reg .b32 	%r<437>;
	.reg .b64 	%rd<15>;

	ld.param.u64 	%rd7, [_Z7getsum2PjjS_j_param_0];
	ld.param.u32 	%r146, [_Z7getsum2PjjS_j_param_1];
	ld.param.u64 	%rd8, [_Z7getsum2PjjS_j_param_2];
	ld.param.u32 	%r147, [_Z7getsum2PjjS_j_param_3];
	cvta.to.global.u64 	%rd1, %rd7;
	cvta.to.global.u64 	%rd9, %rd8;
	mov.u32 	%r148, %tid.x;
	mov.u32 	%r149, %ctaid.x;
	mov.u32 	%r150, %ntid.x;
	mad.lo.s32 	%r151, %r149, %r150, %r148;
	mul.wide.u32 	%rd10, %r151, 4;
	add.s64 	%rd2, %rd9, %rd10;
	mov.b32 	%r152, 0;
	st.global.u32 	[%rd2], %r152;
	mul.lo.s32 	%r1, %r147, %r151;
	add.s32 	%r2, %r1, %r147;
	setp.ge.u32 	%p1, %r1, %r2;
	@%p1 bra 	$L__BB2_100;
	and.b32  	%r3, %r146, 32768;
	and.b32  	%r153, %r146, 68;
	setp.ne.s32 	%p2, %r153, 0;
	and.b32  	%r4, %r146, 1;
	and.b32  	%r5, %r146, 2048;
	and.b32  	%r6, %r146, 2112;
	and.b32  	%r7, %r146, 2049;
	@%p2 bra 	$L__BB2_51;
	setp.eq.s32 	%p28, %r7, 0;
	@%p28 bra 	$L__BB2_25;
	mov.b32 	%r406, 0;
$L__BB2_4:
	and.b32  	%r262, %r1, 128;
	mul.wide.u32 	%rd13, %r1, 4;
	add.s64 	%rd4, %rd1, %rd13;
	and.b32  	%r263, %r1, 65793;
	or.b32  	%r49, %r263, %r4;
	and.b32  	%r50, %r1, 786432;
	and.b32  	%r264, %r1, 37888;
	or.b32  	%r51, %r264, %r5;
	and.b32  	%r265, %r1, 32784;
	or.b32  	%r52, %r265, %r6;
	or.b32  	%r53, %r262, %r3;
	mov.b32 	%r399, 0;
$L__BB2_5:
	setp.ne.s32 	%p29, %r53, 0;
	@%p29 bra 	$L__BB2_7;
	ld.global.u32 	%r266, [%rd4];
	shr.u32 	%r267, %r266, %r399;
	and.b32  	%r268, %r267, 1;
	xor.b32  	%r406, %r268, %r406;
	st.global.u32 	[%rd2], %r406;
$L__BB2_7:
	setp.ne.s32 	%p30, %r49, 0;
	ld.global.u32 	%r269, [%rd4];
	shr.u32 	%r270, %r269, %r399;
	shl.b32 	%r271, %r270, 1;
	and.b32  	%r272, %r271, 2;
	xor.b32  	%r402, %r272, %r406;
	st.global.u32 	[%rd2], %r402;
	@%p30 bra 	$L__BB2_9;
	ld.global.u32 	%r273, [%rd4];
	shr.u32 	%r274, %r273, %r399;
	shl.b32 	%r275, %r274, 2;
	and.b32  	%r276, %r275, 4;
	xor.b32  	%r402, %r276, %r402;
	st.global.u32 	[%rd2], %r402;
$L__BB2_9:
	and.b32  	%r277, %r399, 4;
	or.b32  	%r278, %r4, %r277;
	or.b32  	%r279, %r278, %r50;
	setp.ne.s32 	%p31, %r279, 0;
	@%p31 bra 	$L__BB2_11;
	ld.global.u32 	%r280, [%rd4];
	shr.u32 	%r281, %r280, %r399;
	shl.b32 	%r282, %r281, 3;
	and.b32  	%r283, %r282, 8;
	xor.b32  	%r402, %r283, %r402;
	st.global.u32 	[%rd2], %r402;
$L__BB2_11:
	setp.ne.s32 	%p32, %r51, 0;
	@%p32 bra 	$L__BB2_13;
	ld.global.u32 	%r284, [%rd4];
	shr.u32 	%r285, %r284, %r399;
	shl.b32 	%r286, %r285, 4;
	and.b32  	%r287, %r286, 16;
	xor.b32  	%r402, %r287, %r402;
	st.global.u32 	[%rd2], %r402;
$L__BB2_13:
	setp.ne.s32 	%p33, %r52, 0;
	@%p33 bra 	$L__BB2_15;
	ld.global.u32 	%r288, [%rd4];
	shr.u32 	%r289, %r288, %r399;
	shl.b32 	%r290, %r289, 5;
	and.b32  	%r291, %r290, 32;
	xor.b32  	%r402, %r291, %r402;
	st.global.u32 	[%rd2], %r402;
$L__BB2_15:
	setp.ne.s32 	%p34, %r49, 0;
	add.s32 	%r67, %r399, 1;
	ld.global.u32 	%r292, [%rd4];
	shr.u32 	%r293, %r292, %r67;
	shl.b32 	%r294, %r293, 1;
	and.b32  	%r295, %r294, 2;
	xor.b32  	%r406, %r295, %r402;
	st.global.u32 	[%rd2], %r406;
	@%p34 bra 	$L__BB2_17;
	ld.global.u32 	%r296, [%rd4];
	shr.u32 	%r297, %r296, %r67;
	shl.b32 	%r298, %r297, 2;
	and.b32  	%r299, %r298, 4;
	xor.b32  	%r406, %r299, %r406;
	st.global.u32 	[%rd2], %r406;
$L__BB2_17:
	and.b32  	%r300, %r67, 4;
	or.b32  	%r301, %r4, %r300;
	or.b32  	%r302, %r301, %r50;
	setp.ne.s32 	%p35, %r302, 0;
	@%p35 bra 	$L__BB2_19;
	ld.global.u32 	%r303, [%rd4];
	shr.u32 	%r304, %r303, %r67;
	shl.b32 	%r305, %r304, 3;
	and.b32  	%r306, %r305, 8;
	xor.b32  	%r406, %r306, %r406;
	st.global.u32 	[%rd2], %r406;
$L__BB2_19:
	setp.ne.s32 	%p36, %r51, 0;
	@%p36 bra 	$L__BB2_21;
	ld.global.u32 	%r307, [%rd4];
	shr.u32 	%r308, %r307, %r67;
	shl.b32 	%r309, %r308, 4;
	and.b32  	%r310, %r309, 16;
	xor.b32  	%r406, %r310, %r406;
	st.global.u32 	[%rd2], %r406;
$L__BB2_21:
	setp.ne.s32 	%p37, %r52, 0;
	@%p37 bra 	$L__BB2_23;
	ld.global.u32 	%r311, [%rd4];
	shr.u32 	%r312, %r311, %r67;
	shl.b32 	%r313, %r312, 5;
	and.b32  	%r314, %r313, 32;
	xor.b32  	%r406, %r314, %r406;
	st.global.u32 	[%rd2], %r406;
$L__BB2_23:
	add.s32 	%r399, %r399, 2;
	setp.ne.s32 	%p38, %r399, 32;
	@%p38 bra 	$L__BB2_5;
	add.s32 	%r1, %r1, 1;
	setp.eq.s32 	%p39, %r1, %r2;
	@%p39 bra 	$L__BB2_100;
	bra.uni 	$L__BB2_4;
$L__BB2_25:
	mov.b32 	%r385, 0;
$L__BB2_26:
	and.b32  	%r317, %r1, 128;
	mul.wide.u32 	%rd14, %r1, 4;
	add.s64 	%rd3, %rd1, %rd14;
	and.b32  	%r10, %r1, 65793;
	and.b32  	%r11, %r1, 786432;
	and.b32  	%r12, %r1, 37888;
	and.b32  	%r13, %r1, 32784;
	and.b32  	%r14, %r1, 32;
	or.b32  	%r15, %r317, %r3;
	mov.b32 	%r383, 1;
$L__BB2_27:
	setp.ne.s32 	%p40, %r15, 0;
	add.s32 	%r18, %r383, -1;
	@%p40 bra 	$L__BB2_29;
	ld.global.u32 	%r318, [%rd3];
	shr.u32 	%r319, %r318, %r18;
	and.b32  	%r320, %r319, 1;
	xor.b32  	%r385, %r320, %r385;
	st.global.u32 	[%rd2], %r385;
$L__BB2_29:
	setp.ne.s32 	%p41, %r10, 0;
	ld.global.u32 	%r321, [%rd3];
	shr.u32 	%r322, %r321, %r18;
	shl.b32 	%r323, %r322, 1;
	and.b32  	%r324, %r323, 2;
	xor.b32  	%r387, %r324, %r385;
	st.global.u32 	[%rd2], %r387;
	@%p41 bra 	$L__BB2_31;
	ld.global.u32 	%r325, [%rd3];
	shr.u32 	%r326, %r325, %r18;
	shl.b32 	%r327, %r326, 2;
	and.b32  	%r328, %r327, 4;
	xor.b32  	%r387, %r328, %r387;
	st.global.u32 	[%rd2], %r387;
$L__BB2_31:
	and.b32  	%r329, %r18, 4;
	or.b32  	%r330, %r11, %r329;
	setp.ne.s32 	%p42, %r330, 0;
	@%p42 bra 	$L__BB2_33;
	ld.global.u32 	%r331, [%rd3];
	shr.u32 	%r332, %r331, %r18;
	shl.b32 	%r333, %r332, 3;
	and.b32  	%r334, %r333, 8;
	xor.b32  	%r387, %r334, %r387;
	st.global.u32 	[%rd2], %r387;
$L__BB2_33:
	setp.ne.s32 	%p43, %r12, 0;
	@%p43 bra 	$L__BB2_35;
	ld.global.u32 	%r335, [%rd3];
	shr.u32 	%r336, %r335, %r18;
	shl.b32 	%r337, %r336, 4;
	and.b32  	%r338, %r337, 16;
	xor.b32  	%r387, %r338, %r387;
	st.global.u32 	[%rd2], %r387;
$L__BB2_35:
	setp.ne.s32 	%p44, %r13, 0;
	@%p44 bra 	$L__BB2_37;
	ld.global.u32 	%r339, [%rd3];
	shr.u32 	%r340, %r339, %r18;
	shl.b32 	%r341, %r340, 5;
	and.b32  	%r342, %r341, 32;
	xor.b32  	%r387, %r342, %r387;
	st.global.u32 	[%rd2], %r387;
$L__BB2_37:
	setp.ne.s32 	%p45, %r14, 0;
	ld.global.u32 	%r343, [%rd3];
	shr.u32 	%r344, %r343, %r18;
	shl.b32 	%r345, %r344, 6;
	and.b32  	%r346, %r345, 64;
	xor.b32  	%r390, %r346, %r387;
	st.global.u32 	[%rd2], %r390;
	@%p45 bra 	$L__BB2_39;
	ld.global.u32 	%r347, [%rd3];
	shr.u32 	%r348, %r347, %r18;
	shl.b32 	%r349, %r348, 7;
	and.b32  	%r350, %r349, 128;
	xor.b32  	%r390, %r350, %r390;
	st.global.u32 	[%rd2], %r390;
$L__BB2_39:
	setp.ne.s32 	%p46, %r10, 0;
	ld.global.u32 	%r351, [%rd3];
	shr.u32 	%r352, %r351, %r383;
	shl.b32 	%r353, %r352, 1;
	and.b32  	%r354, %r353, 2;
	xor.b32  	%r392, %r354, %r390;
	st.global.u32 	[%rd2], %r392;
	@%p46 bra 	$L__BB2_41;
	ld.global.u32 	%r355, [%rd3];
	shr.u32 	%r356, %r355, %r383;
	shl.b32 	%r357, %r356, 2;
	and.b32  	%r358, %r357, 4;
	xor.b32  	%r392, %r358, %r392;
	st.global.u32 	[%rd2], %r392;
$L__BB2_41:
	and.b32  	%r359, %r383, 4;
	or.b32  	%r360, %r11, %r359;
	setp.ne.s32 	%p47, %r360, 0;
	@%p47 bra 	$L__BB2_43;
	ld.global.u32 	%r361, [%rd3];
	shr.u32 	%r362, %r361, %r383;
	shl.b32 	%r363, %r362, 3;
	and.b32  	%r364, %r363, 8;
	xor.b32  	%r392, %r364, %r392;
	st.global.u32 	[%rd2], %r392;
$L__BB2_43:
	setp.ne.s32 	%p48, %r12, 0;
	@%p48 bra 	$L__BB2_45;
	ld.global.u32 	%r365, [%rd3];
	shr.u32 	%r366, %r365, %r383;
	shl.b32 	%r367, %r366, 4;
	and.b32  	%r368, %r367, 16;
	xor.b32  	%r392, %r368, %r392;
	st.global.u32 	[%rd2], %r392;
$L__BB2_45:
	setp.ne.s32 	%p49, %r13, 0;
	@%p49 bra 	$L__BB2_47;
	ld.global.u32 	%r369, [%rd3];
	shr.u32 	%r370, %r369, %r383;
	shl.b32 	%r371, %r370, 5;
	and.b32  	%r372, %r371, 32;
	xor.b32  	%r392, %r372, %r392;
	st.global.u32 	[%rd2], %r392;
$L__BB2_47:
	setp.ne.s32 	%p50, %r14, 0;
	ld.global.u32 	%r373, [%rd3];
	shr.u32 	%r374, %r373, %r383;
	shl.b32 	%r375, %r374, 6;
	and.b32  	%r376, %r375, 64;
	xor.b32  	%r385, %r376, %r392;
	st.global.u32 	[%rd2], %r385;
	@%p50 bra 	$L__BB2_49;
	ld.global.u32 	%r377, [%rd3];
	shr.u32 	%r378, %r377, %r383;
	shl.b32 	%r379, %r378, 7;
	and.b32  	%r380, %r379, 128;
	xor.b32  	%r385, %r380, %r385;
	st.global.u32 	[%rd2], %r385;
$L__BB2_49:
	add.s32 	%r383, %r383, 2;
	setp.ne.s32 	%p51, %r383, 33;
	@%p51 bra 	$L__BB2_27;
	add.s32 	%r1, %r1, 1;
	setp.eq.s32 	%p52, %r1, %r2;
	@%p52 bra 	$L__BB2_100;
	bra.uni 	$L__BB2_26;
$L__BB2_51:
	setp.eq.s32 	%p3, %r7, 0;
	@%p3 bra 	$L__BB2_74;
	mov.b32 	%r428, 0;
$L__BB2_53:
	and.b32  	%r156, %r1, 128;
	mul.wide.u32 	%rd11, %r1, 4;
	add.s64 	%rd6, %rd1, %rd11;
	and.b32  	%r157, %r1, 65793;
	or.b32  	%r118, %r157, %r4;
	and.b32  	%r119, %r1, 786432;
	and.b32  	%r158, %r1, 37888;
	or.b32  	%r120, %r158, %r5;
	and.b32  	%r159, %r1, 32784;
	or.b32  	%r121, %r159, %r6;
	or.b32  	%r122, %r156, %r3;
	mov.b32 	%r427, 0;
$L__BB2_54:
	setp.ne.s32 	%p4, %r122, 0;
	@%p4 bra 	$L__BB2_56;
	ld.global.u32 	%r160, [%rd6];
	shr.u32 	%r161, %r160, %r427;
	and.b32  	%r162, %r161, 1;
	xor.b32  	%r428, %r162, %r428;
	st.global.u32 	[%rd2], %r428;
$L__BB2_56:
	setp.ne.s32 	%p5, %r118, 0;
	@%p5 bra 	$L__BB2_58;
	ld.global.u32 	%r163, [%rd6];
	shr.u32 	%r164, %r163, %r427;
	shl.b32 	%r165, %r164, 2;
	and.b32  	%r166, %r165, 4;
	xor.b32  	%r428, %r166, %r428;
	st.global.u32 	[%rd2], %r428;
$L__BB2_58:
	and.b32  	%r167, %r427, 4;
	or.b32  	%r168, %r4, %r167;
	or.b32  	%r169, %r168, %r119;
	setp.ne.s32 	%p6, %r169, 0;
	@%p6 bra 	$L__BB2_60;
	ld.global.u32 	%r170, [%rd6];
	shr.u32 	%r171, %r170, %r427;
	shl.b32 	%r172, %r171, 3;
	and.b32  	%r173, %r172, 8;
	xor.b32  	%r428, %r173, %r428;
	st.global.u32 	[%rd2], %r428;
$L__BB2_60:
	setp.ne.s32 	%p7, %r120, 0;
	@%p7 bra 	$L__BB2_62;
	ld.global.u32 	%r174, [%rd6];
	shr.u32 	%r175, %r174, %r427;
	shl.b32 	%r176, %r175, 4;
	and.b32  	%r177, %r176, 16;
	xor.b32  	%r428, %r177, %r428;
	st.global.u32 	[%rd2], %r428;
$L__BB2_62:
	setp.ne.s32 	%p8, %r121, 0;
	@%p8 bra 	$L__BB2_64;
	ld.global.u32 	%r178, [%rd6];
	shr.u32 	%r179, %r178, %r427;
	shl.b32 	%r180, %r179, 5;
	and.b32  	%r181, %r180, 32;
	xor.b32  	%r428, %r181, %r428;
	st.global.u32 	[%rd2], %r428;
$L__BB2_64:
	setp.ne.s32 	%p9, %r118, 0;
	add.s32 	%r135, %r427, 1;
	@%p9 bra 	$L__BB2_66;
	ld.global.u32 	%r182, [%rd6];
	shr.u32 	%r183, %r182, %r135;
	shl.b32 	%r184, %r183, 2;
	and.b32  	%r185, %r184, 4;
	xor.b32  	%r428, %r185, %r428;
	st.global.u32 	[%rd2], %r428;
$L__BB2_66:
	and.b32  	%r186, %r135, 4;
	or.b32  	%r187, %r4, %r186;
	or.b32  	%r188, %r187, %r119;
	setp.ne.s32 	%p10, %r188, 0;
	@%p10 bra 	$L__BB2_68;
	ld.global.u32 	%r189, [%rd6];
	shr.u32 	%r190, %r189, %r135;
	shl.b32 	%r191, %r190, 3;
	and.b32  	%r192, %r191, 8;
	xor.b32  	%r428, %r192, %r428;
	st.global.u32 	[%rd2], %r428;
$L__BB2_68:
	setp.ne.s32 	%p11, %r120, 0;
	@%p11 bra 	$L__BB2_70;
	ld.global.u32 	%r193, [%rd6];
	shr.u32 	%r194, %r193, %r135;
	shl.b32 	%r195, %r194, 4;
	and.b32  	%r196, %r195, 16;
	xor.b32  	%r428, %r196, %r428;
	st.global.u32 	[%rd2], %r428;
$L__BB2_70:
	setp.ne.s32 	%p12, %r121, 0;
	@%p12 bra 	$L__BB2_72;
	ld.global.u32 	%r197, [%rd6];
	shr.u32 	%r198, %r197, %r135;
	shl.b32 	%r199, %r198, 5;
	and.b32  	%r200, %r199, 32;
	xor.b32  	%r428, %r200, %r428;
	st.global.u32 	[%rd2], %r428;
$L__BB2_72:
	add.s32 	%r427, %r427, 2;
	setp.ne.s32 	%p13, %r427, 32;
	@%p13 bra 	$L__BB2_54;
	add.s32 	%r1, %r1, 1;
	setp.ne.s32 	%p14, %r1, %r2;
	@%p14 bra 	$L__BB2_53;
	bra.uni 	$L__BB2_100;
$L__BB2_74:
	mov.b32 	%r413, 0;
$L__BB2_75:
	and.b32  	%r203, %r1, 128;
	mul.wide.u32 	%rd12, %r1, 4;
	add.s64 	%rd5, %rd1, %rd12;
	and.b32  	%r81, %r1, 65793;
	and.b32  	%r82, %r1, 786432;
	and.b32  	%r83, %r1, 37888;
	and.b32  	%r204, %r1, 32784;
	or.b32  	%r84, %r204, %r6;
	and.b32  	%r85, %r1, 32;
	or.b32  	%r86, %r203, %r3;
	mov.b32 	%r412, 0;
$L__BB2_76:
	setp.ne.s32 	%p15, %r86, 0;
	@%p15 bra 	$L__BB2_78;
	ld.global.u32 	%r205, [%rd5];
	shr.u32 	%r206, %r205, %r412;
	and.b32  	%r207, %r206, 1;
	xor.b32  	%r413, %r207, %r413;
	st.global.u32 	[%rd2], %r413;
$L__BB2_78:
	setp.ne.s32 	%p16, %r81, 0;
	@%p16 bra 	$L__BB2_80;
	ld.global.u32 	%r208, [%rd5];
	shr.u32 	%r209, %r208, %r412;
	shl.b32 	%r210, %r209, 2;
	and.b32  	%r211, %r210, 4;
	xor.b32  	%r413, %r211, %r413;
	st.global.u32 	[%rd2], %r413;
$L__BB2_80:
	and.b32  	%r212, %r412, 4;
	or.b32  	%r213, %r82, %r212;
	setp.ne.s32 	%p17, %r213, 0;
	@%p17 bra 	$L__BB2_82;
	ld.global.u32 	%r214, [%rd5];
	shr.u32 	%r215, %r214, %r412;
	shl.b32 	%r216, %r215, 3;
	and.b32  	%r217, %r216, 8;
	xor.b32  	%r413, %r217, %r413;
	st.global.u32 	[%rd2], %r413;
$L__BB2_82:
	setp.ne.s32 	%p18, %r83, 0;
	@%p18 bra 	$L__BB2_84;
	ld.global.u32 	%r218, [%rd5];
	shr.u32 	%r219, %r218, %r412;
	shl.b32 	%r220, %r219, 4;
	and.b32  	%r221, %r220, 16;
	xor.b32  	%r413, %r221, %r413;
	st.global.u32 	[%rd2], %r413;
$L__BB2_84:
	setp.ne.s32 	%p19, %r84, 0;
	@%p19 bra 	$L__BB2_86;
	ld.global.u32 	%r222, [%rd5];
	shr.u32 	%r223, %r222, %r412;
	shl.b32 	%r224, %r223, 5;
	and.b32  	%r225, %r224, 32;
	xor.b32  	%r413, %r225, %r413;
	st.global.u32 	[%rd2], %r413;
$L__BB2_86:
	setp.ne.s32 	%p20, %r85, 0;
	ld.global.u32 	%r226, [%rd5];
	shr.u32 	%r227, %r226, %r412;
	shl.b32 	%r228, %r227, 6;
	and.b32  	%r229, %r228, 64;
	xor.b32  	%r419, %r229, %r413;
	st.global.u32 	[%rd2], %r419;
	@%p20 bra 	$L__BB2_88;
	ld.global.u32 	%r230, [%rd5];
	shr.u32 	%r231, %r230, %r412;
	shl.b32 	%r232, %r231, 7;
	and.b32  	%r233, %r232, 128;
	xor.b32  	%r419, %r233, %r419;
	st.global.u32 	[%rd2], %r419;
$L__BB2_88:
	setp.ne.s32 	%p21, %r81, 0;
	add.s32 	%r102, %r412, 1;
	@%p21 bra 	$L__BB2_90;
	ld.global.u32 	%r234, [%rd5];
	shr.u32 	%r235, %r234, %r102;
	shl.b32 	%r236, %r235, 2;
	and.b32  	%r237, %r236, 4;
	xor.b32  	%r419, %r237, %r419;
	st.global.u32 	[%rd2], %r419;
$L__BB2_90:
	and.b32  	%r238, %r102, 4;
	or.b32  	%r239, %r82, %r238;
	setp.ne.s32 	%p22, %r239, 0;
	@%p22 bra 	$L__BB2_92;
	ld.global.u32 	%r240, [%rd5];
	shr.u32 	%r241, %r240, %r102;
	shl.b32 	%r242, %r241, 3;
	and.b32  	%r243, %r242, 8;
	xor.b32  	%r419, %r243, %r419;
	st.global.u32 	[%rd2], %r419;
$L__BB2_92:
	setp.ne.s32 	%p23, %r83, 0;
	@%p23 bra 	$L__BB2_94;
	ld.global.u32 	%r244, [%rd5];
	shr.u32 	%r245, %r244, %r102;
	shl.b32 	%r246, %r245, 4;
	and.b32  	%r247, %r246, 16;
	xor.b32  	%r419, %r247, %r419;
	st.global.u32 	[%rd2], %r419;
$L__BB2_94:
	setp.ne.s32 	%p24, %r84, 0;
	@%p24 bra 	$L__BB2_96;
	ld.global.u32 	%r248, [%rd5];
	shr.u32 	%r249, %r248, %r102;
	shl.b32 	%r250, %r249, 5;
	and.b32  	%r251, %r250, 32;
	xor.b32  	%r419, %r251, %r419;
	st.global.u32 	[%rd2], %r419;
$L__BB2_96:
	setp.ne.s32 	%p25, %r85, 0;
	ld.global.u32 	%r252, [%rd5];
	shr.u32 	%r253, %r252, %r102;
	shl.b32 	%r254, %r253, 6;
	and.b32  	%r255, %r254, 64;
	xor.b32  	%r413, %r255, %r419;
	st.global.u32 	[%rd2], %r413;
	@%p25 bra 	$L__BB2_98;
	ld.global.u32 	%r256, [%rd5];
	shr.u32 	%r257, %r256, %r102;
	shl.b32 	%r258, %r257, 7;
	and.b32  	%r259, %r258, 128;
	xor.b32  	%r413, %r259, %r413;
	st.global.u32 	[%rd2], %r413;
$L__BB2_98:
	add.s32 	%r412, %r412, 2;
	setp.ne.s32 	%p26, %r412, 32;
	@%p26 bra 	$L__BB2_76;
	add.s32 	%r1, %r1, 1;
	setp.eq.s32 	%p27, %r1, %r2;
	@%p27 bra 	$L__BB2_100;
	bra.uni 	$L__BB2_75;
$L__BB2_100:
	bar.sync 	0;
	ret;

}


// ===== COMPILED SASS (sm_100) =====

	.target	sm_100

	.elftype	@"ET_EXEC"


//--------------------- .note.nv.tkinfo           --------------------------
	.section	.note.nv.tkinfo,"",@"SHT_NOTE"
	.sectionflags	@"SHF_NOTE_NV_TKINFO"
	.tkinfo
        /*0018*/ 	.word	0x00000002
        /*0030*/ 	.string	""
        /*0030*/ 	.string	"ptxas"
        /*0030*/ 	.string	"Cuda compilation tools, release 13.0, V13.0.88"
        /*0030*/ 	.string	"Build cuda_13.0.r13.0/compiler.36424714_0"
        /*0030*/ 	.string	"-arch sm_100 -m 64 "



//--------------------- .note.nv.cuinfo           --------------------------
	.section	.note.nv.cuinfo,"",@"SHT_NOTE"
	.sectionflags	@"SHF_NOTE_NV_CUINFO"
        /*0018*/ 	.short	0x0002
        /*001a*/ 	.short	0x0064
        /*001c*/ 	.short	0x0082
	.zero		2


//--------------------- .nv.info                  --------------------------
	.section	.nv.info,"",@"SHT_CUDA_INFO"
	.align	4


	//----- nvinfo : EIATTR_REGCOUNT
	.align		4
        /*0000*/ 	.byte	0x04, 0x2f
        /*0002*/ 	.short	(.L_1 - .L_0)
	.align		4
.L_0:
        /*0004*/ 	.word	index@(_Z19global_multi_threadPjj)
        /*0008*/ 	.word	0x0000001d


	//----- nvinfo : EIATTR_FRAME_SIZE
	.align		4
.L_1:
        /*000c*/ 	.byte	0x04, 0x11
        /*000e*/ 	.short	(.L_3 - .L_2)
	.align		4
.L_2:
        /*0010*/ 	.word	index@(_Z19global_multi_threadPjj)
        /*0014*/ 	.word	0x00000000


	//----- nvinfo : EIATTR_REGCOUNT
	.align		4
.L_3:
        /*0018*/ 	.byte	0x04, 0x2f
        /*001a*/ 	.short	(.L_5 - .L_4)
	.align		4
.L_4:
        /*001c*/ 	.word	index@(_Z6getsumPjjS_j)
        /*0020*/ 	.word	0x00000028


	//----- nvinfo : EIATTR_FRAME_SIZE
	.align		4
.L_5:
        /*0024*/ 	.byte	0x04, 0x11
        /*0026*/ 	.short	(.L_7 - .L_6)
	.align		4
.L_6:
        /*0028*/ 	.word	index@(_Z6getsumPjjS_j)
        /*002c*/ 	.word	0x00000000


	//----- nvinfo : EIATTR_REGCOUNT
	.align		4
.L_7:
        /*0030*/ 	.byte	0x04, 0x2f
        /*0032*/ 	.short	(.L_9 - .L_8)
	.align		4
.L_8:
        /*0034*/ 	.word	index@(_Z7getsum2PjjS_j)
        /*0038*/ 	.word	0x00000016


	//----- nvinfo : EIATTR_FRAME_SIZE
	.align		4
.L_9:
        /*003c*/ 	.byte	0x04, 0x11
        /*003e*/ 	.short	(.L_11 - .L_10)
	.align		4
.L_10:
        /*0040*/ 	.word	index@(_Z7getsum2PjjS_j)
        /*0044*/ 	.word	0x00000000


	//----- nvinfo : EIATTR_MIN_STACK_SIZE
	.align		4
.L_11:
        /*0048*/ 	.byte	0x04, 0x12
        /*004a*/ 	.short	(.L_13 - .L_12)
	.align		4
.L_12:
        /*004c*/ 	.word	index@(_Z7getsum2PjjS_j)
        /*0050*/ 	.word	0x00000000


	//----- nvinfo : EIATTR_MIN_STACK_SIZE
	.align		4
.L_13:
        /*0054*/ 	.byte	0x04, 0x12
        /*0056*/ 	.short	(.L_15 - .L_14)
	.align		4
.L_14:
        /*0058*/ 	.word	index@(_Z6getsumPjjS_j)
        /*005c*/ 	.word	0x00000000


	//----- nvinfo : EIATTR_MIN_STACK_SIZE
	.align		4
.L_15:
        /*0060*/ 	.byte	0x04, 0x12
        /*0062*/ 	.short	(.L_17 - .L_16)
	.align		4
.L_16:
        /*0064*/ 	.word	index@(_Z19global_multi_threadPjj)
        /*0068*/ 	.word	0x00000000
.L_17:


//--------------------- .nv.compat                --------------------------
	.section	.nv.compat,"",@"SHT_CUDA_COMPAT_INFO"
	.align	4
        /*0000*/ 	.byte	0x02, 0x09, 0x00, 0x00, 0x02, 0x02, 0x01, 0x00, 0x02, 0x05, 0x05, 0x00, 0x03, 0x07, 0x01, 0x01
        /*0010*/ 	.byte	0x02, 0x03, 0x00, 0x00, 0x02, 0x06, 0x01, 0x00, 0x04, 0x0b, 0x08, 0x00, 0x09, 0x00, 0x00, 0x00
        /*0020*/ 	.byte	0x00, 0x00, 0x00, 0x00


//--------------------- .nv.info._Z7getsum2PjjS_j --------------------------
	.section	.nv.info._Z7getsum2PjjS_j,"",@"SHT_CUDA_INFO"
	.sectionflags	@""
	.align	4


	//----- nvinfo : EIATTR_CUDA_API_VERSION
	.align		4
        /*0000*/ 	.byte	0x04, 0x37
        /*0002*/ 	.short	(.L_19 - .L_18)
.L_18:
        /*0004*/ 	.word	0x00000082


	//----- nvinfo : EIATTR_KPARAM_INFO
	.align		4
.L_19:
        /*0008*/ 	.byte	0x04, 0x17
        /*000a*/ 	.short	(.L_21 - .L_20)
.L_20:
        /*000c*/ 	.word	0x00000000
        /*0010*/ 	.short	0x0003
        /*0012*/ 	.short	0x0018
        /*0014*/ 	.byte	0x00, 0xf0, 0x11, 0x00


	//----- nvinfo : EIATTR_KPARAM_INFO
	.align		4
.L_21:
        /*0018*/ 	.byte	0x04, 0x17
        /*001a*/ 	.short	(.L_23 - .L_22)
.L_22:
        /*001c*/ 	.word	0x00000000
        /*0020*/ 	.short	0x0002
        /*0022*/ 	.short	0x0010
        /*0024*/ 	.byte	0x00, 0xf5, 0x21, 0x00


	//----- nvinfo : EIATTR_KPARAM_INFO
	.align		4
.L_23:
        /*0028*/ 	.byte	0x04, 0x17
        /*002a*/ 	.short	(.L_25 - .L_24)
.L_24:
        /*002c*/ 	.word	0x00000000
        /*0030*/ 	.short	0x0001
        /*0032*/ 	.short	0x0008
        /*0034*/ 	.byte	0x00, 0xf0, 0x11, 0x00


	//----- nvinfo : EIATTR_KPARAM_INFO
	.align		4
.L_25:
        /*0038*/ 	.byte	0x04, 0x17
        /*003a*/ 	.short	(.L_27 - .L_26)
.L_26:
        /*003c*/ 	.word	0x00000000
        /*0040*/ 	.short	0x0000
        /*0042*/ 	.short	0x0000
        /*0044*/ 	.byte	0x00, 0xf5, 0x21, 0x00


	//----- nvinfo : EIATTR_SPARSE_MMA_MASK
	.align		4
.L_27:
        /*0048*/ 	.byte	0x03, 0x50
        /*004a*/ 	.short	0x0000


	//----- nvinfo : EIATTR_MAXREG_COUNT
	.align		4
        /*004c*/ 	.byte	0x03, 0x1b
        /*004e*/ 	.short	0x00ff


	//----- nvinfo : EIATTR_NUM_BARRIERS
	.align		4
        /*0050*/ 	.byte	0x02, 0x4c
        /*0052*/ 	.byte	0x01
	.zero		1


	//----- nvinfo : EIATTR_MERCURY_ISA_VERSION
	.align		4
        /*0054*/ 	.byte	0x03, 0x5f
        /*0056*/ 	.short	0x0101


	//----- nvinfo : EIATTR_VRC_CTA_INIT_COUNT
	.align		4
        /*0058*/ 	.byte	0x02, 0x4a
	.zero		1
	.zero		1


	//----- nvinfo : EIATTR_EXIT_INSTR_OFFSETS
	.align		4
        /*005c*/ 	.byte	0x04, 0x1c
        /*005e*/ 	.short	(.L_29 - .L_28)


	//   ....[0]....
.L_28:
        /*0060*/ 	.word	0x00001e90


	//----- nvinfo : EIATTR_CRS_STACK_SIZE
	.align		4
.L_29:
        /*0064*/ 	.byte	0x04, 0x1e
        /*0066*/ 	.short	(.L_31 - .L_30)
.L_30:
        /*0068*/ 	.word	0x00000000


	//----- nvinfo : EIATTR_CBANK_PARAM_SIZE
	.align		4
.L_31:
        /*006c*/ 	.byte	0x03, 0x19
        /*006e*/ 	.short	0x001c


	//----- nvinfo : EIATTR_PARAM_CBANK
	.align		4
        /*0070*/ 	.byte	0x04, 0x0a
        /*0072*/ 	.short	(.L_33 - .L_32)
	.align		4
.L_32:
        /*0074*/ 	.word	index@(.nv.constant0._Z7getsum2PjjS_j)
        /*0078*/ 	.short	0x0380
        /*007a*/ 	.short	0x001c


	//----- nvinfo : EIATTR_SW_WAR
	.align		4
.L_33:
        /*007c*/ 	.byte	0x04, 0x36
        /*007e*/ 	.short	(.L_35 - .L_34)
.L_34:
        /*0080*/ 	.word	0x00000008
.L_35:


//--------------------- .nv.info._Z6getsumPjjS_j  --------------------------
	.section	.nv.info._Z6getsumPjjS_j,"",@"SHT_CUDA_INFO"
	.sectionflags	@""
	.align	4


	//----- nvinfo : EIATTR_CUDA_API_VERSION
	.align		4
        /*0000*/ 	.byte	0x04, 0x37
        /*0002*/ 	.short	(.L_37 - .L_36)
.L_36:
        /*0004*/ 	.word	0x00000082


	//----- nvinfo : EIATTR_KPARAM_INFO
	.align		4
.L_37:
        /*0008*/ 	.byte	0x04, 0x17
        /*000a*/ 	.short	(.L_39 - .L_38)
.L_38:
        /*000c*/ 	.word	0x00000000
        /*0010*/ 	.short	0x0003
        /*0012*/ 	.short	0x0018
        /*0014*/ 	.byte	0x00, 0xf0, 0x11, 0x00


	//----- nvinfo : EIATTR_KPARAM_INFO
	.align		4
.L_39:
        /*0018*/ 	.byte	0x04, 0x17
        /*001a*/ 	.short	(.L_41 - .L_40)
.L_40:
        /*001c*/ 	.word	0x00000000
        /*0020*/ 	.short	0x0002
        /*0022*/ 	.short	0x0010
        /*0024*/ 	.byte	0x00, 0xf5, 0x21, 0x00


	//----- nvinfo : EIATTR_KPARAM_INFO
	.align		4
.L_41:
        /*0028*/ 	.byte	0x04, 0x17
        /*002a*/ 	.short	(.L_43 - .L_42)
.L_42:
        /*002c*/ 	.word	0x00000000
        /*0030*/ 	.short	0x0001
        /*0032*/ 	.short	0x0008
        /*0034*/ 	.byte	0x00, 0xf0, 0x11, 0x00


	//----- nvinfo : EIATTR_KPARAM_INFO
	.align		4
.L_43:
        /*0038*/ 	.byte	0x04, 0x17
        /*003a*/ 	.short	(.L_45 - .L_44)
.L_44:
        /*003c*/ 	.word	0x00000000
        /*0040*/ 	.short	0x0000
        /*0042*/ 	.short	0x0000
        /*0044*/ 	.byte	0x00, 0xf5, 0x21, 0x00


	//----- nvinfo : EIATTR_SPARSE_MMA_MASK
	.align		4
.L_45:
        /*0048*/ 	.byte	0x03, 0x50
        /*004a*/ 	.short	0x0000


	//----- nvinfo : EIATTR_MAXREG_COUNT
	.align		4
        /*004c*/ 	.byte	0x03, 0x1b
        /*004e*/ 	.short	0x00ff


	//----- nvinfo : EIATTR_NUM_BARRIERS
	.align		4
        /*0050*/ 	.byte	0x02, 0x4c
        /*0052*/ 	.byte	0x01
	.zero		1


	//----- nvinfo : EIATTR_MERCURY_ISA_VERSION
	.align		4
        /*0054*/ 	.byte	0x03, 0x5f
        /*0056*/ 	.short	0x0101


	//----- nvinfo : EIATTR_VRC_CTA_INIT_COUNT
	.align		4
        /*0058*/ 	.byte	0x02, 0x4a
	.zero		1
	.zero		1


	//----- nvinfo : EIATTR_EXIT_INSTR_OFFSETS
	.align		4
        /*005c*/ 	.byte	0x04, 0x1c
        /*005e*/ 	.short	(.L_47 - .L_46)


	//   ....[0]....
.L_46:
        /*0060*/ 	.word	0x00001670


	//----- nvinfo : EIATTR_CRS_STACK_SIZE
	.align		4
.L_47:
        /*0064*/ 	.byte	0x04, 0x1e
        /*0066*/ 	.short	(.L_49 - .L_48)
.L_48:
        /*0068*/ 	.word	0x00000000


	//----- nvinfo : EIATTR_CBANK_PARAM_SIZE
	.align		4
.L_49:
        /*006c*/ 	.byte	0x03, 0x19
        /*006e*/ 	.short	0x001c


	//----- nvinfo : EIATTR_PARAM_CBANK
	.align		4
        /*0070*/ 	.byte	0x04, 0x0a
        /*0072*/ 	.short	(.L_51 - .L_50)
	.align		4
.L_50:
        /*0074*/ 	.word	index@(.nv.constant0._Z6getsumPjjS_j)
        /*0078*/ 	.short	0x0380
        /*007a*/ 	.short	0x001c


	//----- nvinfo : EIATTR_SW_WAR
	.align		4
.L_51:
        /*007c*/ 	.byte	0x04, 0x36
        /*007e*/ 	.short	(.L_53 - .L_52)
.L_52:
        /*0080*/ 	.word	0x00000008
.L_53:


//--------------------- .nv.info._Z19global_multi_threadPjj --------------------------
	.section	.nv.info._Z19global_multi_threadPjj,"",@"SHT_CUDA_INFO"
	.sectionflags	@""
	.align	4


	//----- nvinfo : EIATTR_CUDA_API_VERSION
	.align		4
        /*0000*/ 	.byte	0x04, 0x37
        /*0002*/ 	.short	(.L_55 - .L_54)
.L_54:
        /*0004*/ 	.word	0x00000082


	//----- nvinfo : EIATTR_KPARAM_INFO
	.align		4
.L_55:
        /*0008*/ 	.byte	0x04, 0x17
        /*000a*/ 	.short	(.L_57 - .L_56)
.L_56:
        /*000c*/ 	.word	0x00000000
        /*0010*/ 	.short	0x0001
        /*0012*/ 	.short	0x0008
        /*0014*/ 	.byte	0x00, 0xf0, 0x11, 0x00


	//----- nvinfo : EIATTR_KPARAM_INFO
	.align		4
.L_57:
        /*0018*/ 	.byte	0x04, 0x17
        /*001a*/ 	.short	(.L_59 - .L_58)
.L_58:
        /*001c*/ 	.word	0x00000000
        /*0020*/ 	.short	0x0000
        /*0022*/ 	.short	0x0000
        /*0024*/ 	.byte	0x00, 0xf5, 0x21, 0x00


	//----- nvinfo : EIATTR_SPARSE_MMA_MASK
	.align		4
.L_59:
        /*0028*/ 	.byte	0x03, 0x50
        /*002a*/ 	.short	0x0000


	//----- nvinfo : EIATTR_MAXREG_COUNT
	.align		4
        /*002c*/ 	.byte	0x03, 0x1b
        /*002e*/ 	.short	0x00ff


	//----- nvinfo : EIATTR_NUM_BARRIERS
	.align		4
        /*0030*/ 	.byte	0x02, 0x4c
        /*0032*/ 	.byte	0x01
	.zero		1


	//----- nvinfo : EIATTR_MERCURY_ISA_VERSION
	.align		4
        /*0034*/ 	.byte	0x03, 0x5f
        /*0036*/ 	.short	0x0101


	//----- nvinfo : EIATTR_VRC_CTA_INIT_COUNT
	.align		4
        /*0038*/ 	.byte	0x02, 0x4a
	.zero		1
	.zero		1


	//----- nvinfo : EIATTR_EXIT_INSTR_OFFSETS
	.align		4
        /*003c*/ 	.byte	0x04, 0x1c
        /*003e*/ 	.short	(.L_61 - .L_60)


	//   ....[0]....
.L_60:
        /*0040*/ 	.word	0x00002740


	//----- nvinfo : EIATTR_CBANK_PARAM_SIZE
	.align		4
.L_61:
        /*0044*/ 	.byte	0x03, 0x19
        /*0046*/ 	.short	0x000c


	//----- nvinfo : EIATTR_PARAM_CBANK
	.align		4
        /*0048*/ 	.byte	0x04, 0x0a
        /*004a*/ 	.short	(.L_63 - .L_62)
	.align		4
.L_62:
        /*004c*/ 	.word	index@(.nv.constant0._Z19global_multi_threadPjj)
        /*0050*/ 	.short	0x0380
        /*0052*/ 	.short	0x000c


	//----- nvinfo : EIATTR_SW_WAR
	.align		4
.L_63:
        /*0054*/ 	.byte	0x04, 0x36
        /*0056*/ 	.short	(.L_65 - .L_64)
.L_64:
        /*0058*/ 	.word	0x00000008
.L_65:


//--------------------- .nv.callgraph             --------------------------
	.section	.nv.callgraph,"",@"SHT_CUDA_CALLGRAPH"
	.align	4
	.sectionentsize	8
	.align		4
        /*0000*/ 	.word	0x00000000
	.align		4
        /*0004*/ 	.word	0xffffffff
	.align		4
        /*0008*/ 	.word	0x00000000
	.align		4
        /*000c*/ 	.word	0xfffffffe
	.align		4
        /*0010*/ 	.word	0x00000000
	.align		4
        /*0014*/ 	.word	0xfffffffd
	.align		4
        /*0018*/ 	.word	0x00000000
	.align		4
        /*001c*/ 	.word	0xfffffffc


//--------------------- .text._Z7getsum2PjjS_j    --------------------------
	.section	.text._Z7getsum2PjjS_j,"ax",@progbits
	.align	128
        .global         _Z7getsum2PjjS_j
        .type           _Z7getsum2PjjS_j,@function
        .size           _Z7getsum2PjjS_j,(.L_x_163 - _Z7getsum2PjjS_j)
        .other          _Z7getsum2PjjS_j,@"STO_CUDA_ENTRY STV_DEFAULT"
_Z7getsum2PjjS_j:
.text._Z7getsum2PjjS_j:
[----:B------:R-:W-:Y:S01]  /*0000*/  LDC R1, c[0x0][0x37c] ;  /* 0x0000df00ff017b82 */ /* 0x000fe20000000800 */
[----:B------:R-:W0:Y:S07]  /*0010*/  S2R R5, SR_TID.X ;  /* 0x0000000000057919 */ /* 0x000e2e0000002100 */
[----:B------:R-:W0:Y:S01]  /*0020*/  S2UR UR6, SR_CTAID.X ;  /* 0x00000000000679c3 */ /* 0x000e220000002500 */
[----:B------:R-:W1:Y:S01]  /*0030*/  LDCU UR7, c[0x0][0x398] ;  /* 0x00007300ff0777ac */ /* 0x000e620008000800 */
[----:B------:R-:W-:Y:S01]  /*0040*/  BSSY.RECONVERGENT B0, `(.L_x_0) ;  /* 0x00001e3000007945 */ /* 0x000fe20003800200 */
[----:B------:R-:W2:Y:S05]  /*0050*/  LDCU.64 UR4, c[0x0][0x358] ;  /* 0x00006b00ff0477ac */ /* 0x000eaa0008000a00 */
[----:B------:R-:W0:Y:S08]  /*0060*/  LDC R0, c[0x0][0x360] ;  /* 0x0000d800ff007b82 */ /* 0x000e300000000800 */
[----:B------:R-:W3:Y:S01]  /*0070*/  LDC.64 R2, c[0x0][0x390] ;  /* 0x0000e400ff027b82 */ /* 0x000ee20000000a00 */
[----:B0-----:R-:W-:-:S04]  /*0080*/  IMAD R5, R0, UR6, R5 ;  /* 0x0000000600057c24 */ /* 0x001fc8000f8e0205 */
[C---:B-1----:R-:W-:Y:S02]  /*0090*/  IMAD R0, R5.reuse, UR7, RZ ;  /* 0x0000000705007c24 */ /* 0x042fe4000f8e02ff */
[----:B---3--:R-:W-:-:S04]  /*00a0*/  IMAD.WIDE.U32 R2, R5, 0x4, R2 ;  /* 0x0000000405027825 */ /* 0x008fc800078e0002 */
[C---:B------:R-:W-:Y:S01]  /*00b0*/  VIADD R5, R0.reuse, UR7 ;  /* 0x0000000700057c36 */ /* 0x040fe20008000000 */
[----:B--2---:R0:W-:Y:S04]  /*00c0*/  STG.E desc[UR4][R2.64], RZ ;  /* 0x000000ff02007986 */ /* 0x0041e8000c101904 */
[----:B------:R-:W-:-:S13]  /*00d0*/  ISETP.GE.U32.AND P0, PT, R0, R5, PT ;  /* 0x000000050000720c */ /* 0x000fda0003f06070 */
[----:B0-----:R-:W-:Y:S05]  /*00e0*/  @P0 BRA `(.L_x_1) ;  /* 0x0000001c00600947 */ /* 0x001fea0003800000 */
[----:B------:R-:W0:Y:S02]  /*00f0*/  LDC R4, c[0x0][0x388] ;  /* 0x0000e200ff047b82 */ /* 0x000e240000000800 */
[C---:B0-----:R-:W-:Y:S02]  /*0100*/  LOP3.LUT P0, RZ, R4.reuse, 0x44, RZ, 0xc0, !PT ;  /* 0x0000004404ff7812 */ /* 0x041fe4000780c0ff */
[C---:B------:R-:W-:Y:S02]  /*0110*/  LOP3.LUT R6, R4.reuse, 0x1, RZ, 0xc0, !PT ;  /* 0x0000000104067812 */ /* 0x040fe400078ec0ff */
[----:B------:R-:W-:-:S09]  /*0120*/  LOP3.LUT R7, R4, 0x801, RZ, 0xc0, !PT ;  /* 0x0000080104077812 */ /* 0x000fd200078ec0ff */
[----:B------:R-:W-:Y:S05]  /*0130*/  @P0 BRA `(.L_x_2) ;  /* 0x0000000c00d00947 */ /* 0x000fea0003800000 */
[----:B------:R-:W-:-:S13]  /*0140*/  ISETP.NE.AND P0, PT, R7, RZ, PT ;  /* 0x000000ff0700720c */ /* 0x000fda0003f05270 */
[----:B------:R-:W-:Y:S05]  /*0150*/  @!P0 BRA `(.L_x_3) ;  /* 0x0000000400bc8947 */ /* 0x000fea0003800000 */
[----:B------:R-:W-:Y:S01]  /*0160*/  BSSY.RECONVERGENT B1, `(.L_x_4) ;  /* 0x000006d000017945 */ /* 0x000fe20003800200 */
[----:B------:R-:W-:-:S07]  /*0170*/  IMAD.MOV.U32 R15, RZ, RZ, RZ ;  /* 0x000000ffff0f7224 */ /* 0x000fce00078e00ff */
.L_x_24:
[----:B0-----:R-:W0:Y:S01]  /*0180*/  LDC.64 R8, c[0x0][0x380] ;  /* 0x0000e000ff087b82 */ /* 0x001e220000000a00 */
[C---:B------:R-:W-:Y:S01]  /*0190*/  LOP3.LUT R7, R0.reuse, 0x80, RZ, 0xc0, !PT ;  /* 0x0000008000077812 */ /* 0x040fe200078ec0ff */
[----:B------:R-:W-:Y:S01]  /*01a0*/  IMAD.MOV.U32 R11, RZ, RZ, RZ ;  /* 0x000000ffff0b7224 */ /* 0x000fe200078e00ff */
[C---:B------:R-:W-:Y:S02]  /*01b0*/  LOP3.LUT R13, R0.reuse, 0x10101, RZ, 0xc0, !PT ;  /* 0x00010101000d7812 */ /* 0x040fe400078ec0ff */
[C---:B------:R-:W-:Y:S02]  /*01c0*/  LOP3.LUT R17, R0.reuse, 0x9400, RZ, 0xc0, !PT ;  /* 0x0000940000117812 */ /* 0x040fe400078ec0ff */
[----:B------:R-:W-:Y:S02]  /*01d0*/  LOP3.LUT R19, R0, 0x8010, RZ, 0xc0, !PT ;  /* 0x0000801000137812 */ /* 0x000fe400078ec0ff */
[--C-:B------:R-:W-:Y:S02]  /*01e0*/  LOP3.LUT P0, RZ, R7, 0x8000, R4.reuse, 0xf8, !PT ;  /* 0x0000800007ff7812 */ /* 0x100fe4000780f804 */
[----:B------:R-:W-:-:S02]  /*01f0*/  LOP3.LUT R10, R13, 0x1, R4, 0xf8, !PT ;  /* 0x000000010d0a7812 */ /* 0x000fc400078ef804 */
[C---:B------:R-:W-:Y:S02]  /*0200*/  LOP3.LUT R7, R0.reuse, 0xc0000, RZ, 0xc0, !PT ;  /* 0x000c000000077812 */ /* 0x040fe400078ec0ff */
[--C-:B------:R-:W-:Y:S02]  /*0210*/  LOP3.LUT R12, R17, 0x800, R4.reuse, 0xf8, !PT ;  /* 0x00000800110c7812 */ /* 0x100fe400078ef804 */
[----:B------:R-:W-:Y:S01]  /*0220*/  LOP3.LUT R13, R19, 0x840, R4, 0xf8, !PT ;  /* 0x00000840130d7812 */ /* 0x000fe200078ef804 */
[----:B01234-:R-:W-:-:S07]  /*0230*/  IMAD.WIDE.U32 R8, R0, 0x4, R8 ;  /* 0x0000000400087825 */ /* 0x01ffce00078e0008 */
.L_x_23:
[----:B------:R-:W-:Y:S04]  /*0240*/  BSSY.RECONVERGENT B2, `(.L_x_5) ;  /* 0x0000006000027945 */ /* 0x000fe80003800200 */
[----:B01234-:R-:W-:Y:S05]  /*0250*/  @P0 BRA `(.L_x_6) ;  /* 0x0000000000100947 */ /* 0x01ffea0003800000 */
[----:B------:R-:W2:Y:S02]  /*0260*/  LDG.E R14, desc[UR4][R8.64] ;  /* 0x00000004080e7981 */ /* 0x000ea4000c1e1900 */
[----:B--2---:R-:W-:-:S04]  /*0270*/  SHF.R.U32.HI R14, RZ, R11, R14 ;  /* 0x0000000bff0e7219 */ /* 0x004fc8000001160e */
[----:B------:R-:W-:-:S05]  /*0280*/  LOP3.LUT R15, R15, 0x1, R14, 0x78, !PT ;  /* 0x000000010f0f7812 */ /* 0x000fca00078e780e */
[----:B------:R0:W-:Y:S02]  /*0290*/  STG.E desc[UR4][R2.64], R15 ;  /* 0x0000000f02007986 */ /* 0x0001e4000c101904 */
.L_x_6:
[----:B------:R-:W-:Y:S05]  /*02a0*/  BSYNC.RECONVERGENT B2 ;  /* 0x0000000000027941 */ /* 0x000fea0003800200 */
.L_x_5:
[----:B------:R-:W2:Y:S01]  /*02b0*/  LDG.E R14, desc[UR4][R8.64] ;  /* 0x00000004080e7981 */ /* 0x000ea2000c1e1900 */
[----:B------:R-:W-:Y:S01]  /*02c0*/  ISETP.NE.AND P2, PT, R10, RZ, PT ;  /* 0x000000ff0a00720c */ /* 0x000fe20003f45270 */
[----:B------:R-:W-:Y:S01]  /*02d0*/  BSSY.RECONVERGENT B2, `(.L_x_7) ;  /* 0x000000f000027945 */ /* 0x000fe20003800200 */
[----:B------:R-:W-:Y:S02]  /*02e0*/  LOP3.LUT R16, R6, 0x4, R11, 0xf8, !PT ;  /* 0x0000000406107812 */ /* 0x000fe400078ef80b */
[----:B------:R-:W-:Y:S02]  /*02f0*/  ISETP.NE.AND P3, PT, R12, RZ, PT ;  /* 0x000000ff0c00720c */ /* 0x000fe40003f65270 */
[----:B------:R-:W-:Y:S02]  /*0300*/  LOP3.LUT P1, RZ, R16, R7, RZ, 0xfc, !PT ;  /* 0x0000000710ff7212 */ /* 0x000fe4000782fcff */
[----:B------:R-:W-:Y:S02]  /*0310*/  ISETP.NE.AND P4, PT, R13, RZ, PT ;  /* 0x000000ff0d00720c */ /* 0x000fe40003f85270 */
[----:B--2---:R-:W-:-:S05]  /*0320*/  SHF.R.U32.HI R14, RZ, R11, R14 ;  /* 0x0000000bff0e7219 */ /* 0x004fca000001160e */
[----:B------:R-:W-:-:S05]  /*0330*/  IMAD.SHL.U32 R14, R14, 0x2, RZ ;  /* 0x000000020e0e7824 */ /* 0x000fca00078e00ff */
[----:B0-----:R-:W-:-:S05]  /*0340*/  LOP3.LUT R15, R15, 0x2, R14, 0x78, !PT ;  /* 0x000000020f0f7812 */ /* 0x001fca00078e780e */
[----:B------:R0:W-:Y:S01]  /*0350*/  STG.E desc[UR4][R2.64], R15 ;  /* 0x0000000f02007986 */ /* 0x0001e2000c101904 */
[----:B------:R-:W-:Y:S05]  /*0360*/  @P2 BRA `(.L_x_8) ;  /* 0x0000000000142947 */ /* 0x000fea0003800000 */
[----:B------:R-:W2:Y:S02]  /*0370*/  LDG.E R14, desc[UR4][R8.64] ;  /* 0x00000004080e7981 */ /* 0x000ea4000c1e1900 */
[----:B--2---:R-:W-:-:S05]  /*0380*/  SHF.R.U32.HI R14, RZ, R11, R14 ;  /* 0x0000000bff0e7219 */ /* 0x004fca000001160e */
[----:B------:R-:W-:-:S05]  /*0390*/  IMAD.SHL.U32 R14, R14, 0x4, RZ ;  /* 0x000000040e0e7824 */ /* 0x000fca00078e00ff */
[----:B0-----:R-:W-:-:S05]  /*03a0*/  LOP3.LUT R15, R15, 0x4, R14, 0x78, !PT ;  /* 0x000000040f0f7812 */ /* 0x001fca00078e780e */
[----:B------:R1:W-:Y:S02]  /*03b0*/  STG.E desc[UR4][R2.64], R15 ;  /* 0x0000000f02007986 */ /* 0x0003e4000c101904 */
.L_x_8:
[----:B------:R-:W-:Y:S05]  /*03c0*/  BSYNC.RECONVERGENT B2 ;  /* 0x0000000000027941 */ /* 0x000fea0003800200 */
.L_x_7:
[----:B------:R-:W-:Y:S04]  /*03d0*/  BSSY.RECONVERGENT B2, `(.L_x_9) ;  /* 0x0000007000027945 */ /* 0x000fe80003800200 */
[----:B------:R-:W-:Y:S05]  /*03e0*/  @P1 BRA `(.L_x_10) ;  /* 0x0000000000141947 */ /* 0x000fea0003800000 */
[----:B------:R-:W2:Y:S02]  /*03f0*/  LDG.E R14, desc[UR4][R8.64] ;  /* 0x00000004080e7981 */ /* 0x000ea4000c1e1900 */
[----:B--2---:R-:W-:-:S05]  /*0400*/  SHF.R.U32.HI R14, RZ, R11, R14 ;  /* 0x0000000bff0e7219 */ /* 0x004fca000001160e */
[----:B------:R-:W-:-:S05]  /*0410*/  IMAD.SHL.U32 R14, R14, 0x8, RZ ;  /* 0x000000080e0e7824 */ /* 0x000fca00078e00ff */
[----:B01----:R-:W-:-:S05]  /*0420*/  LOP3.LUT R15, R15, 0x8, R14, 0x78, !PT ;  /* 0x000000080f0f7812 */ /* 0x003fca00078e780e */
[----:B------:R2:W-:Y:S02]  /*0430*/  STG.E desc[UR4][R2.64], R15 ;  /* 0x0000000f02007986 */ /* 0x0005e4000c101904 */
.L_x_10:
[----:B------:R-:W-:Y:S05]  /*0440*/  BSYNC.RECONVERGENT B2 ;  /* 0x0000000000027941 */ /* 0x000fea0003800200 */
.L_x_9:
[----:B------:R-:W-:Y:S04]  /*0450*/  BSSY.RECONVERGENT B2, `(.L_x_11) ;  /* 0x0000007000027945 */ /* 0x000fe80003800200 */
[----:B------:R-:W-:Y:S05]  /*0460*/  @P3 BRA `(.L_x_12) ;  /* 0x0000000000143947 */ /* 0x000fea0003800000 */
[----:B------:R-:W3:Y:S02]  /*0470*/  LDG.E R14, desc[UR4][R8.64] ;  /* 0x00000004080e7981 */ /* 0x000ee4000c1e1900 */
[----:B---3--:R-:W-:-:S05]  /*0480*/  SHF.R.U32.HI R14, RZ, R11, R14 ;  /* 0x0000000bff0e7219 */ /* 0x008fca000001160e */
[----:B------:R-:W-:-:S05]  /*0490*/  IMAD.SHL.U32 R14, R14, 0x10, RZ ;  /* 0x000000100e0e7824 */ /* 0x000fca00078e00ff */
[----:B012---:R-:W-:-:S05]  /*04a0*/  LOP3.LUT R15, R15, 0x10, R14, 0x78, !PT ;  /* 0x000000100f0f7812 */ /* 0x007fca00078e780e */
[----:B------:R3:W-:Y:S02]  /*04b0*/  STG.E desc[UR4][R2.64], R15 ;  /* 0x0000000f02007986 */ /* 0x0007e4000c101904 */
.L_x_12:
[----:B------:R-:W-:Y:S05]  /*04c0*/  BSYNC.RECONVERGENT B2 ;  /* 0x0000000000027941 */ /* 0x000fea0003800200 */
.L_x_11:
[----:B------:R-:W-:Y:S04]  /*04d0*/  BSSY.RECONVERGENT B2, `(.L_x_13) ;  /* 0x0000007000027945 */ /* 0x000fe80003800200 */
[----:B------:R-:W-:Y:S05]  /*04e0*/  @P4 BRA `(.L_x_14) ;  /* 0x0000000000144947 */ /* 0x000fea0003800000 */
[----:B------:R-:W4:Y:S02]  /*04f0*/  LDG.E R14, desc[UR4][R8.64] ;  /* 0x00000004080e7981 */ /* 0x000f24000c1e1900 */
[----:B----4-:R-:W-:-:S05]  /*0500*/  SHF.R.U32.HI R14, RZ, R11, R14 ;  /* 0x0000000bff0e7219 */ /* 0x010fca000001160e */
[----:B------:R-:W-:-:S05]  /*0510*/  IMAD.SHL.U32 R14, R14, 0x20, RZ ;  /* 0x000000200e0e7824 */ /* 0x000fca00078e00ff */
[----:B0123--:R-:W-:-:S05]  /*0520*/  LOP3.LUT R15, R15, 0x20, R14, 0x78, !PT ;  /* 0x000000200f0f7812 */ /* 0x00ffca00078e780e */
[----:B------:R4:W-:Y:S02]  /*0530*/  STG.E desc[UR4][R2.64], R15 ;  /* 0x0000000f02007986 */ /* 0x0009e4000c101904 */
.L_x_14:
[----:B------:R-:W-:Y:S05]  /*0540*/  BSYNC.RECONVERGENT B2 ;  /* 0x0000000000027941 */ /* 0x000fea0003800200 */
.L_x_13:
[----:B------:R-:W5:Y:S01]  /*0550*/  LDG.E R14, desc[UR4][R8.64] ;  /* 0x00000004080e7981 */ /* 0x000f62000c1e1900 */
[----:B------:R-:W-:Y:S01]  /*0560*/  VIADD R17, R11, 0x1 ;  /* 0x000000010b117836 */ /* 0x000fe20000000000 */
[----:B------:R-:W-:Y:S04]  /*0570*/  BSSY.RECONVERGENT B2, `(.L_x_15) ;  /* 0x000000d000027945 */ /* 0x000fe80003800200 */
[----:B------:R-:W-:-:S04]  /*0580*/  LOP3.LUT R16, R6, 0x4, R17, 0xf8, !PT ;  /* 0x0000000406107812 */ /* 0x000fc800078ef811 */
[----:B------:R-:W-:Y:S02]  /*0590*/  LOP3.LUT P1, RZ, R16, R7, RZ, 0xfc, !PT ;  /* 0x0000000710ff7212 */ /* 0x000fe4000782fcff */
[----:B-----5:R-:W-:-:S05]  /*05a0*/  SHF.R.U32.HI R14, RZ, R17, R14 ;  /* 0x00000011ff0e7219 */ /* 0x020fca000001160e */
[----:B------:R-:W-:-:S05]  /*05b0*/  IMAD.SHL.U32 R14, R14, 0x2, RZ ;  /* 0x000000020e0e7824 */ /* 0x000fca00078e00ff */
[----:B01234-:R-:W-:-:S05]  /*05c0*/  LOP3.LUT R15, R15, 0x2, R14, 0x78, !PT ;  /* 0x000000020f0f7812 */ /* 0x01ffca00078e780e */
[----:B------:R0:W-:Y:S01]  /*05d0*/  STG.E desc[UR4][R2.64], R15 ;  /* 0x0000000f02007986 */ /* 0x0001e2000c101904 */
[----:B------:R-:W-:Y:S05]  /*05e0*/  @P2 BRA `(.L_x_16) ;  /* 0x0000000000142947 */ /* 0x000fea0003800000 */
[----:B------:R-:W2:Y:S02]  /*05f0*/  LDG.E R14, desc[UR4][R8.64] ;  /* 0x00000004080e7981 */ /* 0x000ea4000c1e1900 */
[----:B--2---:R-:W-:-:S05]  /*0600*/  SHF.R.U32.HI R14, RZ, R17, R14 ;  /* 0x00000011ff0e7219 */ /* 0x004fca000001160e */
[----:B------:R-:W-:-:S05]  /*0610*/  IMAD.SHL.U32 R14, R14, 0x4, RZ ;  /* 0x000000040e0e7824 */ /* 0x000fca00078e00ff */
[----:B0-----:R-:W-:-:S05]  /*0620*/  LOP3.LUT R15, R15, 0x4, R14, 0x78, !PT ;  /* 0x000000040f0f7812 */ /* 0x001fca00078e780e */
[----:B------:R1:W-:Y:S02]  /*0630*/  STG.E desc[UR4][R2.64], R15 ;  /* 0x0000000f02007986 */ /* 0x0003e4000c101904 */
.L_x_16:
[----:B------:R-:W-:Y:S05]  /*0640*/  BSYNC.RECONVERGENT B2 ;  /* 0x0000000000027941 */ /* 0x000fea0003800200 */
.L_x_15:
[----:B------:R-:W-:Y:S04]  /*0650*/  BSSY.RECONVERGENT B2, `(.L_x_17) ;  /* 0x0000007000027945 */ /* 0x000fe80003800200 */
[----:B------:R-:W-:Y:S05]  /*0660*/  @P1 BRA `(.L_x_18) ;  /* 0x0000000000141947 */ /* 0x000fea0003800000 */
[----:B------:R-:W2:Y:S02]  /*0670*/  LDG.E R14, desc[UR4][R8.64] ;  /* 0x00000004080e7981 */ /* 0x000ea4000c1e1900 */
[----:B--2---:R-:W-:-:S05]  /*0680*/  SHF.R.U32.HI R14, RZ, R17, R14 ;  /* 0x00000011ff0e7219 */ /* 0x004fca000001160e */
[----:B------:R-:W-:-:S05]  /*0690*/  IMAD.SHL.U32 R14, R14, 0x8, RZ ;  /* 0x000000080e0e7824 */ /* 0x000fca00078e00ff */
[----:B01----:R-:W-:-:S05]  /*06a0*/  LOP3.LUT R15, R15, 0x8, R14, 0x78, !PT ;  /* 0x000000080f0f7812 */ /* 0x003fca00078e780e */
[----:B------:R2:W-:Y:S02]  /*06b0*/  STG.E desc[UR4][R2.64], R15 ;  /* 0x0000000f02007986 */ /* 0x0005e4000c101904 */
.L_x_18:
[----:B------:R-:W-:Y:S05]  /*06c0*/  BSYNC.RECONVERGENT B2 ;  /* 0x0000000000027941 */ /* 0x000fea0003800200 */
.L_x_17:
[----:B------:R-:W-:Y:S04]  /*06d0*/  BSSY.RECONVERGENT B2, `(.L_x_19) ;  /* 0x0000007000027945 */ /* 0x000fe80003800200 */
[----:B------:R-:W-:Y:S05]  /*06e0*/  @P3 BRA `(.L_x_20) ;  /* 0x0000000000143947 */ /* 0x000fea0003800000 */
[----:B------:R-:W3:Y:S02]  /*06f0*/  LDG.E R14, desc[UR4][R8.64] ;  /* 0x00000004080e7981 */ /* 0x000ee4000c1e1900 */
[----:B---3--:R-:W-:-:S05]  /*0700*/  SHF.R.U32.HI R14, RZ, R17, R14 ;  /* 0x00000011ff0e7219 */ /* 0x008fca000001160e */
[----:B------:R-:W-:-:S05]  /*0710*/  IMAD.SHL.U32 R14, R14, 0x10, RZ ;  /* 0x000000100e0e7824 */ /* 0x000fca00078e00ff */
[----:B012---:R-:W-:-:S05]  /*0720*/  LOP3.LUT R15, R15, 0x10, R14, 0x78, !PT ;  /* 0x000000100f0f7812 */ /* 0x007fca00078e780e */
[----:B------:R3:W-:Y:S02]  /*0730*/  STG.E desc[UR4][R2.64], R15 ;  /* 0x0000000f02007986 */ /* 0x0007e4000c101904 */
.L_x_20:
[----:B------:R-:W-:Y:S05]  /*0740*/  BSYNC.RECONVERGENT B2 ;  /* 0x0000000000027941 */ /* 0x000fea0003800200 */
.L_x_19:
[----:B------:R-:W-:Y:S04]  /*0750*/  BSSY.RECONVERGENT B2, `(.L_x_21) ;  /* 0x0000007000027945 */ /* 0x000fe80003800200 */
[----:B------:R-:W-:Y:S05]  /*0760*/  @P4 BRA `(.L_x_22) ;  /* 0x0000000000144947 */ /* 0x000fea0003800000 */
[----:B------:R-:W4:Y:S02]  /*0770*/  LDG.E R14, desc[UR4][R8.64] ;  /* 0x00000004080e7981 */ /* 0x000f24000c1e1900 */
[----:B----4-:R-:W-:-:S05]  /*0780*/  SHF.R.U32.HI R14, RZ, R17, R14 ;  /* 0x00000011ff0e7219 */ /* 0x010fca000001160e */
[----:B------:R-:W-:-:S05]  /*0790*/  IMAD.SHL.U32 R14, R14, 0x20, RZ ;  /* 0x000000200e0e7824 */ /* 0x000fca00078e00ff */
[----:B0123--:R-:W-:-:S05]  /*07a0*/  LOP3.LUT R15, R15, 0x20, R14, 0x78, !PT ;  /* 0x000000200f0f7812 */ /* 0x00ffca00078e780e */
[----:B------:R4:W-:Y:S02]  /*07b0*/  STG.E desc[UR4][R2.64], R15 ;  /* 0x0000000f02007986 */ /* 0x0009e4000c101904 */
.L_x_22:
[----:B------:R-:W-:Y:S05]  /*07c0*/  BSYNC.RECONVERGENT B2 ;  /* 0x0000000000027941 */ /* 0x000fea0003800200 */
.L_x_21:
[----:B------:R-:W-:-:S05]  /*07d0*/  VIADD R11, R11, 0x2 ;  /* 0x000000020b0b7836 */ /* 0x000fca0000000000 */
[----:B------:R-:W-:-:S13]  /*07e0*/  ISETP.NE.AND P1, PT, R11, 0x20, PT ;  /* 0x000000200b00780c */ /* 0x000fda0003f25270 */
[----:B------:R-:W-:Y:S05]  /*07f0*/  @P1 BRA `(.L_x_23) ;  /* 0xfffffff800901947 */ /* 0x000fea000383ffff */
[----:B------:R-:W-:-:S05]  /*0800*/  VIADD R0, R0, 0x1 ;  /* 0x0000000100007836 */ /* 0x000fca0000000000 */
[----:B------:R-:W-:-:S13]  /*0810*/  ISETP.NE.AND P0, PT, R0, R5, PT ;  /* 0x000000050000720c */ /* 0x000fda0003f05270 */
[----:B------:R-:W-:Y:S05]  /*0820*/  @P0 BRA `(.L_x_24) ;  /* 0xfffffff800540947 */ /* 0x000fea000383ffff */
[----:B------:R-:W-:Y:S05]  /*0830*/  BSYNC.RECONVERGENT B1 ;  /* 0x0000000000017941 */ /* 0x000fea0003800200 */
.L_x_4:
[----:B------:R-:W-:Y:S05]  /*0840*/  BRA `(.L_x_1) ;  /* 0x0000001400887947 */ /* 0x000fea0003800000 */
.L_x_3:
[----:B------:R-:W-:Y:S01]  /*0850*/  BSSY.RECONVERGENT B1, `(.L_x_25) ;  /* 0x0000081000017945 */ /* 0x000fe20003800200 */
[----:B------:R-:W-:-:S07]  /*0860*/  IMAD.MOV.U32 R13, RZ, RZ, RZ ;  /* 0x000000ffff0d7224 */ /* 0x000fce00078e00ff */
.L_x_47:
[----:B0-----:R-:W0:Y:S01]  /*0870*/  LDC.64 R6, c[0x0][0x380] ;  /* 0x0000e000ff067b82 */ /* 0x001e220000000a00 */
[C---:B------:R-:W-:Y:S02]  /*0880*/  LOP3.LUT R9, R0.reuse, 0x80, RZ, 0xc0, !PT ;  /* 0x0000008000097812 */ /* 0x040fe400078ec0ff */
[C---:B------:R-:W-:Y:S02]  /*0890*/  LOP3.LUT R12, R0.reuse, 0x10101, RZ, 0xc0, !PT ;  /* 0x00010101000c7812 */ /* 0x040fe400078ec0ff */
[----:B------:R-:W-:Y:S01]  /*08a0*/  LOP3.LUT P3, RZ, R9, 0x8000, R4, 0xf8, !PT ;  /* 0x0000800009ff7812 */ /* 0x000fe2000786f804 */
[----:B------:R-:W-:Y:S01]  /*08b0*/  IMAD.MOV.U32 R9, RZ, RZ, 0x1 ;  /* 0x00000001ff097424 */ /* 0x000fe200078e00ff */
[C---:B------:R-:W-:Y:S02]  /*08c0*/  LOP3.LUT R8, R0.reuse, 0xc0000, RZ, 0xc0, !PT ;  /* 0x000c000000087812 */ /* 0x040fe400078ec0ff */
[C---:B------:R-:W-:Y:S02]  /*08d0*/  LOP3.LUT R14, R0.reuse, 0x9400, RZ, 0xc0, !PT ;  /* 0x00009400000e7812 */ /* 0x040fe400078ec0ff */
[----:B------:R-:W-:-:S02]  /*08e0*/  LOP3.LUT R15, R0, 0x8010, RZ, 0xc0, !PT ;  /* 0x00008010000f7812 */ /* 0x000fc400078ec0ff */
[C---:B------:R-:W-:Y:S01]  /*08f0*/  LOP3.LUT R16, R0.reuse, 0x20, RZ, 0xc0, !PT ;  /* 0x0000002000107812 */ /* 0x040fe200078ec0ff */
[----:B01234-:R-:W-:-:S07]  /*0900*/  IMAD.WIDE.U32 R6, R0, 0x4, R6 ;  /* 0x0000000400067825 */ /* 0x01ffce00078e0006 */
.L_x_46:
[----:B------:R-:W-:Y:S01]  /*0910*/  BSSY.RECONVERGENT B2, `(.L_x_26) ;  /* 0x0000007000027945 */ /* 0x000fe20003800200 */
[----:B-1234-:R-:W-:-:S03]  /*0920*/  VIADD R11, R9, 0xffffffff ;  /* 0xffffffff090b7836 */ /* 0x01efc60000000000 */
[----:B0-----:R-:W-:Y:S05]  /*0930*/  @P3 BRA `(.L_x_27) ;  /* 0x0000000000103947 */ /* 0x001fea0003800000 */
[----:B------:R-:W2:Y:S02]  /*0940*/  LDG.E R10, desc[UR4][R6.64] ;  /* 0x00000004060a7981 */ /* 0x000ea4000c1e1900 */
[----:B--2---:R-:W-:-:S04]  /*0950*/  SHF.R.U32.HI R10, RZ, R11, R10 ;  /* 0x0000000bff0a7219 */ /* 0x004fc8000001160a */
[----:B------:R-:W-:-:S05]  /*0960*/  LOP3.LUT R13, R13, 0x1, R10, 0x78, !PT ;  /* 0x000000010d0d7812 */ /* 0x000fca00078e780a */
[----:B------:R0:W-:Y:S02]  /*0970*/  STG.E desc[UR4][R2.64], R13 ;  /* 0x0000000d02007986 */ /* 0x0001e4000c101904 */
.L_x_27:
[----:B------:R-:W-:Y:S05]  /*0980*/  BSYNC.RECONVERGENT B2 ;  /* 0x0000000000027941 */ /* 0x000fea0003800200 */
.L_x_26:
[----:B------:R-:W2:Y:S01]  /*0990*/  LDG.E R10, desc[UR4][R6.64] ;  /* 0x00000004060a7981 */ /* 0x000ea2000c1e1900 */
[----:B------:R-:W-:Y:S01]  /*09a0*/  ISETP.NE.AND P2, PT, R12, RZ, PT ;  /* 0x000000ff0c00720c */ /* 0x000fe20003f45270 */
[----:B------:R-:W-:Y:S01]  /*09b0*/  BSSY.RECONVERGENT B2, `(.L_x_28) ;  /* 0x000000e000027945 */ /* 0x000fe20003800200 */
[----:B------:R-:W-:Y:S02]  /*09c0*/  ISETP.NE.AND P1, PT, R14, RZ, PT ;  /* 0x000000ff0e00720c */ /* 0x000fe40003f25270 */
[----:B------:R-:W-:Y:S02]  /*09d0*/  ISETP.NE.AND P0, PT, R15, RZ, PT ;  /* 0x000000ff0f00720c */ /* 0x000fe40003f05270 */
[----:B------:R-:W-:Y:S02]  /*09e0*/  LOP3.LUT P4, RZ, R8, 0x4, R11, 0xf8, !PT ;  /* 0x0000000408ff7812 */ /* 0x000fe4000788f80b */
        /* <DEDUP_REMOVED lines=10> */
.L_x_29:
[----:B------:R-:W-:Y:S05]  /*0a90*/  BSYNC.RECONVERGENT B2 ;  /* 0x0000000000027941 */ /* 0x000fea0003800200 */
.L_x_28:
[----:B------:R-:W-:Y:S04]  /*0aa0*/  BSSY.RECONVERGENT B2, `(.L_x_30) ;  /* 0x0000007000027945 */ /* 0x000fe80003800200 */
[----:B------:R-:W-:Y:S05]  /*0ab0*/  @P4 BRA `(.L_x_31) ;  /* 0x0000000000144947 */ /* 0x000fea0003800000 */
[----:B------:R-:W2:Y:S02]  /*0ac0*/  LDG.E R10, desc[UR4][R6.64] ;  /* 0x00000004060a7981 */ /* 0x000ea4000c1e1900 */
[----:B--2---:R-:W-:-:S05]  /*0ad0*/  SHF.R.U32.HI R10, RZ, R11, R10 ;  /* 0x0000000bff0a7219 */ /* 0x004fca000001160a */
[----:B------:R-:W-:-:S05]  /*0ae0*/  IMAD.SHL.U32 R10, R10, 0x8, RZ ;  /* 0x000000080a0a7824 */ /* 0x000fca00078e00ff */
[----:B01----:R-:W-:-:S05]  /*0af0*/  LOP3.LUT R13, R13, 0x8, R10, 0x78, !PT ;  /* 0x000000080d0d7812 */ /* 0x003fca00078e780a */
[----:B------:R2:W-:Y:S02]  /*0b00*/  STG.E desc[UR4][R2.64], R13 ;  /* 0x0000000d02007986 */ /* 0x0005e4000c101904 */
.L_x_31:
[----:B------:R-:W-:Y:S05]  /*0b10*/  BSYNC.RECONVERGENT B2 ;  /* 0x0000000000027941 */ /* 0x000fea0003800200 */
.L_x_30:
[----:B------:R-:W-:Y:S04]  /*0b20*/  BSSY.RECONVERGENT B2, `(.L_x_32) ;  /* 0x0000007000027945 */ /* 0x000fe80003800200 */
[----:B------:R-:W-:Y:S05]  /*0b30*/  @P1 BRA `(.L_x_33) ;  /* 0x0000000000141947 */ /* 0x000fea0003800000 */
[----:B------:R-:W3:Y:S02]  /*0b40*/  LDG.E R10, desc[UR4][R6.64] ;  /* 0x00000004060a7981 */ /* 0x000ee4000c1e1900 */
[----:B---3--:R-:W-:-:S05]  /*0b50*/  SHF.R.U32.HI R10, RZ, R11, R10 ;  /* 0x0000000bff0a7219 */ /* 0x008fca000001160a */
[----:B------:R-:W-:-:S05]  /*0b60*/  IMAD.SHL.U32 R10, R10, 0x10, RZ ;  /* 0x000000100a0a7824 */ /* 0x000fca00078e00ff */
[----:B012---:R-:W-:-:S05]  /*0b70*/  LOP3.LUT R13, R13, 0x10, R10, 0x78, !PT ;  /* 0x000000100d0d7812 */ /* 0x007fca00078e780a */
[----:B------:R3:W-:Y:S02]  /*0b80*/  STG.E desc[UR4][R2.64], R13 ;  /* 0x0000000d02007986 */ /* 0x0007e4000c101904 */
.L_x_33:
[----:B------:R-:W-:Y:S05]  /*0b90*/  BSYNC.RECONVERGENT B2 ;  /* 0x0000000000027941 */ /* 0x000fea0003800200 */
.L_x_32:
[----:B------:R-:W-:Y:S04]  /*0ba0*/  BSSY.RECONVERGENT B2, `(.L_x_34) ;  /* 0x0000007000027945 */ /* 0x000fe80003800200 */
[----:B------:R-:W-:Y:S05]  /*0bb0*/  @P0 BRA `(.L_x_35) ;  /* 0x0000000000140947 */ /* 0x000fea0003800000 */
[----:B------:R-:W4:Y:S02]  /*0bc0*/  LDG.E R10, desc[UR4][R6.64] ;  /* 0x00000004060a7981 */ /* 0x000f24000c1e1900 */
[----:B----4-:R-:W-:-:S05]  /*0bd0*/  SHF.R.U32.HI R10, RZ, R11, R10 ;  /* 0x0000000bff0a7219 */ /* 0x010fca000001160a */
[----:B------:R-:W-:-:S05]  /*0be0*/  IMAD.SHL.U32 R10, R10, 0x20, RZ ;  /* 0x000000200a0a7824 */ /* 0x000fca00078e00ff */
[----:B0123--:R-:W-:-:S05]  /*0bf0*/  LOP3.LUT R13, R13, 0x20, R10, 0x78, !PT ;  /* 0x000000200d0d7812 */ /* 0x00ffca00078e780a */
[----:B------:R4:W-:Y:S02]  /*0c00*/  STG.E desc[UR4][R2.64], R13 ;  /* 0x0000000d02007986 */ /* 0x0009e4000c101904 */
.L_x_35:
[----:B------:R-:W-:Y:S05]  /*0c10*/  BSYNC.RECONVERGENT B2 ;  /* 0x0000000000027941 */ /* 0x000fea0003800200 */
.L_x_34:
[----:B------:R-:W5:Y:S01]  /*0c20*/  LDG.E R10, desc[UR4][R6.64] ;  /* 0x00000004060a7981 */ /* 0x000f62000c1e1900 */
[----:B------:R-:W-:Y:S02]  /*0c30*/  ISETP.NE.AND P5, PT, R16, RZ, PT ;  /* 0x000000ff1000720c */ /* 0x000fe40003fa5270 */
[----:B-----5:R-:W-:-:S05]  /*0c40*/  SHF.R.U32.HI R10, RZ, R11, R10 ;  /* 0x0000000bff0a7219 */ /* 0x020fca000001160a */
[----:B------:R-:W-:-:S05]  /*0c50*/  IMAD.SHL.U32 R10, R10, 0x40, RZ ;  /* 0x000000400a0a7824 */ /* 0x000fca00078e00ff */
[----:B01234-:R-:W-:-:S05]  /*0c60*/  LOP3.LUT R13, R13, 0x40, R10, 0x78, !PT ;  /* 0x000000400d0d7812 */ /* 0x01ffca00078e780a */
[----:B------:R0:W-:Y:S04]  /*0c70*/  STG.E desc[UR4][R2.64], R13 ;  /* 0x0000000d02007986 */ /* 0x0001e8000c101904 */
[----:B------:R-:W2:Y:S02]  /*0c80*/  @!P5 LDG.E R10, desc[UR4][R6.64] ;  /* 0x00000004060ad981 */ /* 0x000ea4000c1e1900 */
[----:B--2---:R-:W-:-:S05]  /*0c90*/  @!P5 SHF.R.U32.HI R10, RZ, R11, R10 ;  /* 0x0000000bff0ad219 */ /* 0x004fca000001160a */
[----:B------:R-:W-:-:S05]  /*0ca0*/  @!P5 IMAD.SHL.U32 R10, R10, 0x80, RZ ;  /* 0x000000800a0ad824 */ /* 0x000fca00078e00ff */
[----:B0-----:R-:W-:-:S05]  /*0cb0*/  @!P5 LOP3.LUT R13, R13, 0x80, R10, 0x78, !PT ;  /* 0x000000800d0dd812 */ /* 0x001fca00078e780a */
[----:B------:R0:W-:Y:S04]  /*0cc0*/  @!P5 STG.E desc[UR4][R2.64], R13 ;  /* 0x0000000d0200d986 */ /* 0x0001e8000c101904 */
[----:B------:R-:W2:Y:S01]  /*0cd0*/  LDG.E R10, desc[UR4][R6.64] ;  /* 0x00000004060a7981 */ /* 0x000ea2000c1e1900 */
[----:B------:R-:W-:Y:S01]  /*0ce0*/  BSSY.RECONVERGENT B2, `(.L_x_36) ;  /* 0x000000c000027945 */ /* 0x000fe20003800200 */
[----:B------:R-:W-:Y:S02]  /*0cf0*/  LOP3.LUT P4, RZ, R8, 0x4, R9, 0xf8, !PT ;  /* 0x0000000408ff7812 */ /* 0x000fe4000788f809 */
[----:B--2---:R-:W-:-:S05]  /*0d00*/  SHF.R.U32.HI R10, RZ, R9, R10 ;  /* 0x00000009ff0a7219 */ /* 0x004fca000001160a */
[----:B------:R-:W-:-:S05]  /*0d10*/  IMAD.SHL.U32 R10, R10, 0x2, RZ ;  /* 0x000000020a0a7824 */ /* 0x000fca00078e00ff */
[----:B------:R-:W-:-:S05]  /*0d20*/  LOP3.LUT R11, R13, 0x2, R10, 0x78, !PT ;  /* 0x000000020d0b7812 */ /* 0x000fca00078e780a */
[----:B------:R0:W-:Y:S01]  /*0d30*/  STG.E desc[UR4][R2.64], R11 ;  /* 0x0000000b02007986 */ /* 0x0001e2000c101904 */
[----:B------:R-:W-:Y:S05]  /*0d40*/  @P2 BRA `(.L_x_37) ;  /* 0x0000000000142947 */ /* 0x000fea0003800000 */
[----:B------:R-:W2:Y:S02]  /*0d50*/  LDG.E R10, desc[UR4][R6.64] ;  /* 0x00000004060a7981 */ /* 0x000ea4000c1e1900 */
[----:B--2---:R-:W-:-:S05]  /*0d60*/  SHF.R.U32.HI R10, RZ, R9, R10 ;  /* 0x00000009ff0a7219 */ /* 0x004fca000001160a */
[----:B------:R-:W-:-:S05]  /*0d70*/  IMAD.SHL.U32 R10, R10, 0x4, RZ ;  /* 0x000000040a0a7824 */ /* 0x000fca00078e00ff */
[----:B0-----:R-:W-:-:S05]  /*0d80*/  LOP3.LUT R11, R11, 0x4, R10, 0x78, !PT ;  /* 0x000000040b0b7812 */ /* 0x001fca00078e780a */
[----:B------:R1:W-:Y:S02]  /*0d90*/  STG.E desc[UR4][R2.64], R11 ;  /* 0x0000000b02007986 */ /* 0x0003e4000c101904 */
.L_x_37:
[----:B------:R-:W-:Y:S05]  /*0da0*/  BSYNC.RECONVERGENT B2 ;  /* 0x0000000000027941 */ /* 0x000fea0003800200 */
.L_x_36:
[----:B------:R-:W-:Y:S04]  /*0db0*/  BSSY.RECONVERGENT B2, `(.L_x_38) ;  /* 0x0000007000027945 */ /* 0x000fe80003800200 */
[----:B------:R-:W-:Y:S05]  /*0dc0*/  @P4 BRA `(.L_x_39) ;  /* 0x0000000000144947 */ /* 0x000fea0003800000 */
[----:B------:R-:W2:Y:S02]  /*0dd0*/  LDG.E R10, desc[UR4][R6.64] ;  /* 0x00000004060a7981 */ /* 0x000ea4000c1e1900 */
[----:B--2---:R-:W-:-:S05]  /*0de0*/  SHF.R.U32.HI R10, RZ, R9, R10 ;  /* 0x00000009ff0a7219 */ /* 0x004fca000001160a */
[----:B------:R-:W-:-:S05]  /*0df0*/  IMAD.SHL.U32 R10, R10, 0x8, RZ ;  /* 0x000000080a0a7824 */ /* 0x000fca00078e00ff */
[----:B01----:R-:W-:-:S05]  /*0e00*/  LOP3.LUT R11, R11, 0x8, R10, 0x78, !PT ;  /* 0x000000080b0b7812 */ /* 0x003fca00078e780a */
[----:B------:R2:W-:Y:S02]  /*0e10*/  STG.E desc[UR4][R2.64], R11 ;  /* 0x0000000b02007986 */ /* 0x0005e4000c101904 */
.L_x_39:
[----:B------:R-:W-:Y:S05]  /*0e20*/  BSYNC.RECONVERGENT B2 ;  /* 0x0000000000027941 */ /* 0x000fea0003800200 */
.L_x_38:
[----:B------:R-:W-:Y:S04]  /*0e30*/  BSSY.RECONVERGENT B2, `(.L_x_40) ;  /* 0x0000007000027945 */ /* 0x000fe80003800200 */
[----:B------:R-:W-:Y:S05]  /*0e40*/  @P1 BRA `(.L_x_41) ;  /* 0x0000000000141947 */ /* 0x000fea0003800000 */
[----:B------:R-:W3:Y:S02]  /*0e50*/  LDG.E R10, desc[UR4][R6.64] ;  /* 0x00000004060a7981 */ /* 0x000ee4000c1e1900 */
[----:B---3--:R-:W-:-:S05]  /*0e60*/  SHF.R.U32.HI R10, RZ, R9, R10 ;  /* 0x00000009ff0a7219 */ /* 0x008fca000001160a */
[----:B------:R-:W-:-:S05]  /*0e70*/  IMAD.SHL.U32 R10, R10, 0x10, RZ ;  /* 0x000000100a0a7824 */ /* 0x000fca00078e00ff */
[----:B012---:R-:W-:-:S05]  /*0e80*/  LOP3.LUT R11, R11, 0x10, R10, 0x78, !PT ;  /* 0x000000100b0b7812 */ /* 0x007fca00078e780a */
[----:B------:R3:W-:Y:S02]  /*0e90*/  STG.E desc[UR4][R2.64], R11 ;  /* 0x0000000b02007986 */ /* 0x0007e4000c101904 */
.L_x_41:
[----:B------:R-:W-:Y:S05]  /*0ea0*/  BSYNC.RECONVERGENT B2 ;  /* 0x0000000000027941 */ /* 0x000fea0003800200 */
.L_x_40:
[----:B------:R-:W-:Y:S04]  /*0eb0*/  BSSY.RECONVERGENT B2, `(.L_x_42) ;  /* 0x0000007000027945 */ /* 0x000fe80003800200 */
[----:B------:R-:W-:Y:S05]  /*0ec0*/  @P0 BRA `(.L_x_43) ;  /* 0x0000000000140947 */ /* 0x000fea0003800000 */
[----:B------:R-:W4:Y:S02]  /*0ed0*/  LDG.E R10, desc[UR4][R6.64] ;  /* 0x00000004060a7981 */ /* 0x000f24000c1e1900 */
[----:B----4-:R-:W-:-:S05]  /*0ee0*/  SHF.R.U32.HI R10, RZ, R9, R10 ;  /* 0x00000009ff0a7219 */ /* 0x010fca000001160a */
[----:B------:R-:W-:-:S05]  /*0ef0*/  IMAD.SHL.U32 R10, R10, 0x20, RZ ;  /* 0x000000200a0a7824 */ /* 0x000fca00078e00ff */
[----:B0123--:R-:W-:-:S05]  /*0f00*/  LOP3.LUT R11, R11, 0x20, R10, 0x78, !PT ;  /* 0x000000200b0b7812 */ /* 0x00ffca00078e780a */
[----:B------:R4:W-:Y:S02]  /*0f10*/  STG.E desc[UR4][R2.64], R11 ;  /* 0x0000000b02007986 */ /* 0x0009e4000c101904 */
.L_x_43:
[----:B------:R-:W-:Y:S05]  /*0f20*/  BSYNC.RECONVERGENT B2 ;  /* 0x0000000000027941 */ /* 0x000fea0003800200 */
.L_x_42:
[----:B------:R-:W5:Y:S01]  /*0f30*/  LDG.E R10, desc[UR4][R6.64] ;  /* 0x00000004060a7981 */ /* 0x000f62000c1e1900 */
[----:B------:R-:W-:Y:S01]  /*0f40*/  BSSY.RECONVERGENT B2, `(.L_x_44) ;  /* 0x000000b000027945 */ /* 0x000fe20003800200 */
[----:B-----5:R-:W-:-:S05]  /*0f50*/  SHF.R.U32.HI R10, RZ, R9, R10 ;  /* 0x00000009ff0a7219 */ /* 0x020fca000001160a */
[----:B------:R-:W-:-:S05]  /*0f60*/  IMAD.SHL.U32 R10, R10, 0x40, RZ ;  /* 0x000000400a0a7824 */ /* 0x000fca00078e00ff */
[----:B0-----:R-:W-:-:S05]  /*0f70*/  LOP3.LUT R13, R11, 0x40, R10, 0x78, !PT ;  /* 0x000000400b0d7812 */ /* 0x001fca00078e780a */
[----:B------:R0:W-:Y:S01]  /*0f80*/  STG.E desc[UR4][R2.64], R13 ;  /* 0x0000000d02007986 */ /* 0x0001e2000c101904 */
[----:B------:R-:W-:Y:S05]  /*0f90*/  @P5 BRA `(.L_x_45) ;  /* 0x0000000000145947 */ /* 0x000fea0003800000 */
[----:B------:R-:W5:Y:S02]  /*0fa0*/  LDG.E R10, desc[UR4][R6.64] ;  /* 0x00000004060a7981 */ /* 0x000f64000c1e1900 */
[----:B-----5:R-:W-:-:S05]  /*0fb0*/  SHF.R.U32.HI R10, RZ, R9, R10 ;  /* 0x00000009ff0a7219 */ /* 0x020fca000001160a */
[----:B------:R-:W-:-:S05]  /*0fc0*/  IMAD.SHL.U32 R10, R10, 0x80, RZ ;  /* 0x000000800a0a7824 */ /* 0x000fca00078e00ff */
[----:B0-----:R-:W-:-:S05]  /*0fd0*/  LOP3.LUT R13, R13, 0x80, R10, 0x78, !PT ;  /* 0x000000800d0d7812 */ /* 0x001fca00078e780a */
[----:B------:R0:W-:Y:S02]  /*0fe0*/  STG.E desc[UR4][R2.64], R13 ;  /* 0x0000000d02007986 */ /* 0x0001e4000c101904 */
.L_x_45:
[----:B------:R-:W-:Y:S05]  /*0ff0*/  BSYNC.RECONVERGENT B2 ;  /* 0x0000000000027941 */ /* 0x000fea0003800200 */
.L_x_44:
[----:B------:R-:W-:-:S05]  /*1000*/  VIADD R9, R9, 0x2 ;  /* 0x0000000209097836 */ /* 0x000fca0000000000 */
[----:B------:R-:W-:-:S13]  /*1010*/  ISETP.NE.AND P0, PT, R9, 0x21, PT ;  /* 0x000000210900780c */ /* 0x000fda0003f05270 */
[----:B------:R-:W-:Y:S05]  /*1020*/  @P0 BRA `(.L_x_46) ;  /* 0xfffffff800380947 */ /* 0x000fea000383ffff */
[----:B------:R-:W-:-:S05]  /*1030*/  VIADD R0, R0, 0x1 ;  /* 0x0000000100007836 */ /* 0x000fca0000000000 */
[----:B------:R-:W-:-:S13]  /*1040*/  ISETP.NE.AND P0, PT, R0, R5, PT ;  /* 0x000000050000720c */ /* 0x000fda0003f05270 */
[----:B------:R-:W-:Y:S05]  /*1050*/  @P0 BRA `(.L_x_47) ;  /* 0xfffffff800040947 */ /* 0x000fea000383ffff */
[----:B------:R-:W-:Y:S05]  /*1060*/  BSYNC.RECONVERGENT B1 ;  /* 0x0000000000017941 */ /* 0x000fea0003800200 */
.L_x_25:
[----:B------:R-:W-:Y:S05]  /*1070*/  BRA `(.L_x_1) ;  /* 0x0000000c007c7947 */ /* 0x000fea0003800000 */
.L_x_2:
[----:B------:R-:W-:-:S13]  /*1080*/  ISETP.NE.AND P0, PT, R7, RZ, PT ;  /* 0x000000ff0700720c */ /* 0x000fda0003f05270 */
[----:B------:R-:W-:Y:S05]  /*1090*/  @!P0 BRA `(.L_x_48) ;  /* 0x00000004008c8947 */ /* 0x000fea0003800000 */
[----:B------:R-:W-:-:S07]  /*10a0*/  IMAD.MOV.U32 R7, RZ, RZ, RZ ;  /* 0x000000ffff077224 */ /* 0x000fce00078e00ff */
.L_x_68:
[----:B0-----:R-:W0:Y:S01]  /*10b0*/  LDC.64 R8, c[0x0][0x380] ;  /* 0x0000e000ff087b82 */ /* 0x001e220000000a00 */
[C---:B------:R-:W-:Y:S02]  /*10c0*/  LOP3.LUT R11, R0.reuse, 0x80, RZ, 0xc0, !PT ;  /* 0x00000080000b7812 */ /* 0x040fe400078ec0ff */
[C---:B------:R-:W-:Y:S02]  /*10d0*/  LOP3.LUT R13, R0.reuse, 0x10101, RZ, 0xc0, !PT ;  /* 0x00010101000d7812 */ /* 0x040fe400078ec0ff */
[C---:B------:R-:W-:Y:S02]  /*10e0*/  LOP3.LUT R15, R0.reuse, 0x9400, RZ, 0xc0, !PT ;  /* 0x00009400000f7812 */ /* 0x040fe400078ec0ff */
[----:B------:R-:W-:Y:S02]  /*10f0*/  LOP3.LUT R17, R0, 0x8010, RZ, 0xc0, !PT ;  /* 0x0000801000117812 */ /* 0x000fe400078ec0ff */
[--C-:B------:R-:W-:Y:S01]  /*1100*/  LOP3.LUT P0, RZ, R11, 0x8000, R4.reuse, 0xf8, !PT ;  /* 0x000080000bff7812 */ /* 0x100fe2000780f804 */
[----:B------:R-:W-:Y:S01]  /*1110*/  IMAD.MOV.U32 R11, RZ, RZ, RZ ;  /* 0x000000ffff0b7224 */ /* 0x000fe200078e00ff */
[----:B------:R-:W-:-:S02]  /*1120*/  LOP3.LUT R12, R13, 0x1, R4, 0xf8, !PT ;  /* 0x000000010d0c7812 */ /* 0x000fc400078ef804 */
[C---:B------:R-:W-:Y:S02]  /*1130*/  LOP3.LUT R10, R0.reuse, 0xc0000, RZ, 0xc0, !PT ;  /* 0x000c0000000a7812 */ /* 0x040fe400078ec0ff */
[--C-:B------:R-:W-:Y:S02]  /*1140*/  LOP3.LUT R13, R15, 0x800, R4.reuse, 0xf8, !PT ;  /* 0x000008000f0d7812 */ /* 0x100fe400078ef804 */
[----:B------:R-:W-:Y:S01]  /*1150*/  LOP3.LUT R14, R17, 0x840, R4, 0xf8, !PT ;  /* 0x00000840110e7812 */ /* 0x000fe200078ef804 */
[----:B01234-:R-:W-:-:S07]  /*1160*/  IMAD.WIDE.U32 R8, R0, 0x4, R8 ;  /* 0x0000000400087825 */ /* 0x01ffce00078e0008 */
.L_x_67:
[----:B------:R-:W-:Y:S01]  /*1170*/  VIADD R15, R11, 0x1 ;  /* 0x000000010b0f7836 */ /* 0x000fe20000000000 */
[----:B------:R-:W-:Y:S01]  /*1180*/  LOP3.LUT R17, R6, 0x4, R11, 0xf8, !PT ;  /* 0x0000000406117812 */ /* 0x000fe200078ef80b */
[----:B------:R-:W-:Y:S01]  /*1190*/  BSSY.RECONVERGENT B1, `(.L_x_49) ;  /* 0x000000c000017945 */ /* 0x000fe20003800200 */
[----:B------:R-:W-:Y:S02]  /*11a0*/  ISETP.NE.AND P3, PT, R12, RZ, PT ;  /* 0x000000ff0c00720c */ /* 0x000fe40003f65270 */
[----:B------:R-:W-:Y:S02]  /*11b0*/  LOP3.LUT R19, R6, 0x4, R15, 0xf8, !PT ;  /* 0x0000000406137812 */ /* 0x000fe400078ef80f */
[-C--:B------:R-:W-:Y:S02]  /*11c0*/  LOP3.LUT P1, RZ, R17, R10.reuse, RZ, 0xfc, !PT ;  /* 0x0000000a11ff7212 */ /* 0x080fe4000782fcff */
[----:B------:R-:W-:Y:S02]  /*11d0*/  LOP3.LUT P2, RZ, R19, R10, RZ, 0xfc, !PT ;  /* 0x0000000a13ff7212 */ /* 0x000fe4000784fcff */
[----:B------:R-:W-:-:S02]  /*11e0*/  ISETP.NE.AND P4, PT, R13, RZ, PT ;  /* 0x000000ff0d00720c */ /* 0x000fc40003f85270 */
[----:B------:R-:W-:Y:S01]  /*11f0*/  ISETP.NE.AND P5, PT, R14, RZ, PT ;  /* 0x000000ff0e00720c */ /* 0x000fe20003fa5270 */
[----:B01234-:R-:W-:-:S12]  /*1200*/  @P0 BRA `(.L_x_50) ;  /* 0x0000000000100947 */ /* 0x01ffd80003800000 */
[----:B------:R-:W2:Y:S02]  /*1210*/  LDG.E R16, desc[UR4][R8.64] ;  /* 0x0000000408107981 */ /* 0x000ea4000c1e1900 */
[----:B--2---:R-:W-:-:S04]  /*1220*/  SHF.R.U32.HI R16, RZ, R11, R16 ;  /* 0x0000000bff107219 */ /* 0x004fc80000011610 */
[----:B------:R-:W-:-:S05]  /*1230*/  LOP3.LUT R7, R7, 0x1, R16, 0x78, !PT ;  /* 0x0000000107077812 */ /* 0x000fca00078e7810 */
[----:B------:R0:W-:Y:S02]  /*1240*/  STG.E desc[UR4][R2.64], R7 ;  /* 0x0000000702007986 */ /* 0x0001e4000c101904 */
.L_x_50:
[----:B------:R-:W-:Y:S05]  /*1250*/  BSYNC.RECONVERGENT B1 ;  /* 0x0000000000017941 */ /* 0x000fea0003800200 */
.L_x_49:
[----:B------:R-:W-:Y:S04]  /*1260*/  BSSY.RECONVERGENT B1, `(.L_x_51) ;  /* 0x0000007000017945 */ /* 0x000fe80003800200 */
[----:B------:R-:W-:Y:S05]  /*1270*/  @P3 BRA `(.L_x_52) ;  /* 0x0000000000143947 */ /* 0x000fea0003800000 */
[----:B------:R-:W2:Y:S02]  /*1280*/  LDG.E R16, desc[UR4][R8.64] ;  /* 0x0000000408107981 */ /* 0x000ea4000c1e1900 */
[----:B--2---:R-:W-:-:S05]  /*1290*/  SHF.R.U32.HI R16, RZ, R11, R16 ;  /* 0x0000000bff107219 */ /* 0x004fca0000011610 */
[----:B------:R-:W-:-:S05]  /*12a0*/  IMAD.SHL.U32 R16, R16, 0x4, RZ ;  /* 0x0000000410107824 */ /* 0x000fca00078e00ff */
[----:B0-----:R-:W-:-:S05]  /*12b0*/  LOP3.LUT R7, R7, 0x4, R16, 0x78, !PT ;  /* 0x0000000407077812 */ /* 0x001fca00078e7810 */
[----:B------:R1:W-:Y:S02]  /*12c0*/  STG.E desc[UR4][R2.64], R7 ;  /* 0x0000000702007986 */ /* 0x0003e4000c101904 */
.L_x_52:
[----:B------:R-:W-:Y:S05]  /*12d0*/  BSYNC.RECONVERGENT B1 ;  /* 0x0000000000017941 */ /* 0x000fea0003800200 */
.L_x_51:
[----:B------:R-:W-:Y:S04]  /*12e0*/  BSSY.RECONVERGENT B1, `(.L_x_53) ;  /* 0x0000007000017945 */ /* 0x000fe80003800200 */
[----:B------:R-:W-:Y:S05]  /*12f0*/  @P1 BRA `(.L_x_54) ;  /* 0x0000000000141947 */ /* 0x000fea0003800000 */
[----:B------:R-:W2:Y:S02]  /*1300*/  LDG.E R16, desc[UR4][R8.64] ;  /* 0x0000000408107981 */ /* 0x000ea4000c1e1900 */
[----:B--2---:R-:W-:-:S05]  /*1310*/  SHF.R.U32.HI R16, RZ, R11, R16 ;  /* 0x0000000bff107219 */ /* 0x004fca0000011610 */
[----:B------:R-:W-:-:S05]  /*1320*/  IMAD.SHL.U32 R16, R16, 0x8, RZ ;  /* 0x0000000810107824 */ /* 0x000fca00078e00ff */
[----:B01----:R-:W-:-:S05]  /*1330*/  LOP3.LUT R7, R7, 0x8, R16, 0x78, !PT ;  /* 0x0000000807077812 */ /* 0x003fca00078e7810 */
[----:B------:R2:W-:Y:S02]  /*1340*/  STG.E desc[UR4][R2.64], R7 ;  /* 0x0000000702007986 */ /* 0x0005e4000c101904 */
.L_x_54:
[----:B------:R-:W-:Y:S05]  /*1350*/  BSYNC.RECONVERGENT B1 ;  /* 0x0000000000017941 */ /* 0x000fea0003800200 */
.L_x_53:
[----:B------:R-:W-:Y:S04]  /*1360*/  BSSY.RECONVERGENT B1, `(.L_x_55) ;  /* 0x0000007000017945 */ /* 0x000fe80003800200 */
[----:B------:R-:W-:Y:S05]  /*1370*/  @P4 BRA `(.L_x_56) ;  /* 0x0000000000144947 */ /* 0x000fea0003800000 */
[----:B------:R-:W3:Y:S02]  /*1380*/  LDG.E R16, desc[UR4][R8.64] ;  /* 0x0000000408107981 */ /* 0x000ee4000c1e1900 */
[----:B---3--:R-:W-:-:S05]  /*1390*/  SHF.R.U32.HI R16, RZ, R11, R16 ;  /* 0x0000000bff107219 */ /* 0x008fca0000011610 */
[----:B------:R-:W-:-:S05]  /*13a0*/  IMAD.SHL.U32 R16, R16, 0x10, RZ ;  /* 0x0000001010107824 */ /* 0x000fca00078e00ff */
[----:B012---:R-:W-:-:S05]  /*13b0*/  LOP3.LUT R7, R7, 0x10, R16, 0x78, !PT ;  /* 0x0000001007077812 */ /* 0x007fca00078e7810 */
[----:B------:R3:W-:Y:S02]  /*13c0*/  STG.E desc[UR4][R2.64], R7 ;  /* 0x0000000702007986 */ /* 0x0007e4000c101904 */
.L_x_56:
[----:B------:R-:W-:Y:S05]  /*13d0*/  BSYNC.RECONVERGENT B1 ;  /* 0x0000000000017941 */ /* 0x000fea0003800200 */
.L_x_55:
[----:B------:R-:W-:Y:S04]  /*13e0*/  BSSY.RECONVERGENT B1, `(.L_x_57) ;  /* 0x0000007000017945 */ /* 0x000fe80003800200 */
[----:B------:R-:W-:Y:S05]  /*13f0*/  @P5 BRA `(.L_x_58) ;  /* 0x0000000000145947 */ /* 0x000fea0003800000 */
[----:B------:R-:W4:Y:S02]  /*1400*/  LDG.E R16, desc[UR4][R8.64] ;  /* 0x0000000408107981 */ /* 0x000f24000c1e1900 */
[----:B----4-:R-:W-:-:S05]  /*1410*/  SHF.R.U32.HI R16, RZ, R11, R16 ;  /* 0x0000000bff107219 */ /* 0x010fca0000011610 */
[----:B------:R-:W-:-:S05]  /*1420*/  IMAD.SHL.U32 R16, R16, 0x20, RZ ;  /* 0x0000002010107824 */ /* 0x000fca00078e00ff */
[----:B0123--:R-:W-:-:S05]  /*1430*/  LOP3.LUT R7, R7, 0x20, R16, 0x78, !PT ;  /* 0x0000002007077812 */ /* 0x00ffca00078e7810 */
[----:B------:R4:W-:Y:S02]  /*1440*/  STG.E desc[UR4][R2.64], R7 ;  /* 0x0000000702007986 */ /* 0x0009e4000c101904 */
.L_x_58:
[----:B------:R-:W-:Y:S05]  /*1450*/  BSYNC.RECONVERGENT B1 ;  /* 0x0000000000017941 */ /* 0x000fea0003800200 */
.L_x_57:
[----:B------:R-:W-:Y:S04]  /*1460*/  BSSY.RECONVERGENT B1, `(.L_x_59) ;  /* 0x0000007000017945 */ /* 0x000fe80003800200 */
[----:B------:R-:W-:Y:S05]  /*1470*/  @P3 BRA `(.L_x_60) ;  /* 0x0000000000143947 */ /* 0x000fea0003800000 */
[----:B------:R-:W5:Y:S02]  /*1480*/  LDG.E R16, desc[UR4][R8.64] ;  /* 0x0000000408107981 */ /* 0x000f64000c1e1900 */
[----:B-----5:R-:W-:-:S05]  /*1490*/  SHF.R.U32.HI R16, RZ, R15, R16 ;  /* 0x0000000fff107219 */ /* 0x020fca0000011610 */
[----:B------:R-:W-:-:S05]  /*14a0*/  IMAD.SHL.U32 R16, R16, 0x4, RZ ;  /* 0x0000000410107824 */ /* 0x000fca00078e00ff */
[----:B01234-:R-:W-:-:S05]  /*14b0*/  LOP3.LUT R7, R7, 0x4, R16, 0x78, !PT ;  /* 0x0000000407077812 */ /* 0x01ffca00078e7810 */
[----:B------:R0:W-:Y:S02]  /*14c0*/  STG.E desc[UR4][R2.64], R7 ;  /* 0x0000000702007986 */ /* 0x0001e4000c101904 */
.L_x_60:
[----:B------:R-:W-:Y:S05]  /*14d0*/  BSYNC.RECONVERGENT B1 ;  /* 0x0000000000017941 */ /* 0x000fea0003800200 */
.L_x_59:
[----:B------:R-:W-:Y:S04]  /*14e0*/  BSSY.RECONVERGENT B1, `(.L_x_61) ;  /* 0x0000007000017945 */ /* 0x000fe80003800200 */
[----:B------:R-:W-:Y:S05]  /*14f0*/  @P2 BRA `(.L_x_62) ;  /* 0x0000000000142947 */ /* 0x000fea0003800000 */
[----:B------:R-:W5:Y:S02]  /*1500*/  LDG.E R16, desc[UR4][R8.64] ;  /* 0x0000000408107981 */ /* 0x000f64000c1e1900 */
[----:B-----5:R-:W-:-:S05]  /*1510*/  SHF.R.U32.HI R16, RZ, R15, R16 ;  /* 0x0000000fff107219 */ /* 0x020fca0000011610 */
[----:B------:R-:W-:-:S05]  /*1520*/  IMAD.SHL.U32 R16, R16, 0x8, RZ ;  /* 0x0000000810107824 */ /* 0x000fca00078e00ff */
[----:B01234-:R-:W-:-:S05]  /*1530*/  LOP3.LUT R7, R7, 0x8, R16, 0x78, !PT ;  /* 0x0000000807077812 */ /* 0x01ffca00078e7810 */
[----:B------:R0:W-:Y:S02]  /*1540*/  STG.E desc[UR4][R2.64], R7 ;  /* 0x0000000702007986 */ /* 0x0001e4000c101904 */
.L_x_62:
[----:B------:R-:W-:Y:S05]  /*1550*/  BSYNC.RECONVERGENT B1 ;  /* 0x0000000000017941 */ /* 0x000fea0003800200 */
.L_x_61:
[----:B------:R-:W-:Y:S04]  /*1560*/  BSSY.RECONVERGENT B1, `(.L_x_63) ;  /* 0x0000007000017945 */ /* 0x000fe80003800200 */
[----:B------:R-:W-:Y:S05]  /*1570*/  @P4 BRA `(.L_x_64) ;  /* 0x0000000000144947 */ /* 0x000fea0003800000 */
[----:B------:R-:W5:Y:S02]  /*1580*/  LDG.E R16, desc[UR4][R8.64] ;  /* 0x0000000408107981 */ /* 0x000f64000c1e1900 */
[----:B-----5:R-:W-:-:S05]  /*1590*/  SHF.R.U32.HI R16, RZ, R15, R16 ;  /* 0x0000000fff107219 */ /* 0x020fca0000011610 */
[----:B------:R-:W-:-:S05]  /*15a0*/  IMAD.SHL.U32 R16, R16, 0x10, RZ ;  /* 0x0000001010107824 */ /* 0x000fca00078e00ff */
[----:B01234-:R-:W-:-:S05]  /*15b0*/  LOP3.LUT R7, R7, 0x10, R16, 0x78, !PT ;  /* 0x0000001007077812 */ /* 0x01ffca00078e7810 */
[----:B------:R0:W-:Y:S02]  /*15c0*/  STG.E desc[UR4][R2.64], R7 ;  /* 0x0000000702007986 */ /* 0x0001e4000c101904 */
.L_x_64:
[----:B------:R-:W-:Y:S05]  /*15d0*/  BSYNC.RECONVERGENT B1 ;  /* 0x0000000000017941 */ /* 0x000fea0003800200 */
.L_x_63:
[----:B------:R-:W-:Y:S04]  /*15e0*/  BSSY.RECONVERGENT B1, `(.L_x_65) ;  /* 0x0000007000017945 */ /* 0x000fe80003800200 */
[----:B------:R-:W-:Y:S05]  /*15f0*/  @P5 BRA `(.L_x_66) ;  /* 0x0000000000145947 */ /* 0x000fea0003800000 */
[----:B------:R-:W5:Y:S02]  /*1600*/  LDG.E R16, desc[UR4][R8.64] ;  /* 0x0000000408107981 */ /* 0x000f64000c1e1900 */
[----:B-----5:R-:W-:-:S05]  /*1610*/  SHF.R.U32.HI R16, RZ, R15, R16 ;  /* 0x0000000fff107219 */ /* 0x020fca0000011610 */
[----:B------:R-:W-:-:S05]  /*1620*/  IMAD.SHL.U32 R16, R16, 0x20, RZ ;  /* 0x0000002010107824 */ /* 0x000fca00078e00ff */
[----:B01234-:R-:W-:-:S05]  /*1630*/  LOP3.LUT R7, R7, 0x20, R16, 0x78, !PT ;  /* 0x0000002007077812 */ /* 0x01ffca00078e7810 */
[----:B------:R0:W-:Y:S02]  /*1640*/  STG.E desc[UR4][R2.64], R7 ;  /* 0x0000000702007986 */ /* 0x0001e4000c101904 */
.L_x_66:
[----:B------:R-:W-:Y:S05]  /*1650*/  BSYNC.RECONVERGENT B1 ;  /* 0x0000000000017941 */ /* 0x000fea0003800200 */
.L_x_65:
[----:B------:R-:W-:-:S05]  /*1660*/  VIADD R11, R11, 0x2 ;  /* 0x000000020b0b7836 */ /* 0x000fca0000000000 */
[----:B------:R-:W-:-:S13]  /*1670*/  ISETP.NE.AND P1, PT, R11, 0x20, PT ;  /* 0x000000200b00780c */ /* 0x000fda0003f25270 */
[----:B------:R-:W-:Y:S05]  /*1680*/  @P1 BRA `(.L_x_67) ;  /* 0xfffffff800b81947 */ /* 0x000fea000383ffff */
[----:B------:R-:W-:-:S05]  /*1690*/  VIADD R0, R0, 0x1 ;  /* 0x0000000100007836 */ /* 0x000fca0000000000 */
[----:B------:R-:W-:-:S13]  /*16a0*/  ISETP.NE.AND P0, PT, R0, R5, PT ;  /* 0x000000050000720c */ /* 0x000fda0003f05270 */
[----:B------:R-:W-:Y:S05]  /*16b0*/  @P0 BRA `(.L_x_68) ;  /* 0xfffffff8007c0947 */ /* 0x000fea000383ffff */
[----:B------:R-:W-:Y:S05]  /*16c0*/  BRA `(.L_x_1) ;  /* 0x0000000400e87947 */ /* 0x000fea0003800000 */
.L_x_48:
[----:B------:R-:W-:-:S07]  /*16d0*/  IMAD.MOV.U32 R11, RZ, RZ, RZ ;  /* 0x000000ffff0b7224 */ /* 0x000fce00078e00ff */
.L_x_92:
[----:B0-----:R-:W0:Y:S01]  /*16e0*/  LDC.64 R6, c[0x0][0x380] ;  /* 0x0000e000ff067b82 */ /* 0x001e220000000a00 */
[C---:B------:R-:W-:Y:S02]  /*16f0*/  LOP3.LUT R9, R0.reuse, 0x80, RZ, 0xc0, !PT ;  /* 0x0000008000097812 */ /* 0x040fe400078ec0ff */
[C---:B------:R-:W-:Y:S02]  /*1700*/  LOP3.LUT R13, R0.reuse, 0x8010, RZ, 0xc0, !PT ;  /* 0x00008010000d7812 */ /* 0x040fe400078ec0ff */
[----:B------:R-:W-:Y:S01]  /*1710*/  LOP3.LUT P3, RZ, R9, 0x8000, R4, 0xf8, !PT ;  /* 0x0000800009ff7812 */ /* 0x000fe2000786f804 */
[----:B------:R-:W-:Y:S01]  /*1720*/  IMAD.MOV.U32 R9, RZ, RZ, RZ ;  /* 0x000000ffff097224 */ /* 0x000fe200078e00ff */
[C---:B------:R-:W-:Y:S02]  /*1730*/  LOP3.LUT R14, R0.reuse, 0x10101, RZ, 0xc0, !PT ;  /* 0x00010101000e7812 */ /* 0x040fe400078ec0ff */
[C---:B------:R-:W-:Y:S02]  /*1740*/  LOP3.LUT R8, R0.reuse, 0xc0000, RZ, 0xc0, !PT ;  /* 0x000c000000087812 */ /* 0x040fe400078ec0ff */
[----:B------:R-:W-:-:S02]  /*1750*/  LOP3.LUT R15, R0, 0x9400, RZ, 0xc0, !PT ;  /* 0x00009400000f7812 */ /* 0x000fc400078ec0ff */
[C---:B------:R-:W-:Y:S02]  /*1760*/  LOP3.LUT R16, R0.reuse, 0x20, RZ, 0xc0, !PT ;  /* 0x0000002000107812 */ /* 0x040fe400078ec0ff */
[----:B------:R-:W-:Y:S01]  /*1770*/  LOP3.LUT R10, R13, 0x840, R4, 0xf8, !PT ;  /* 0x000008400d0a7812 */ /* 0x000fe200078ef804 */
[----:B01----:R-:W-:-:S07]  /*1780*/  IMAD.WIDE.U32 R6, R0, 0x4, R6 ;  /* 0x0000000400067825 */ /* 0x003fce00078e0006 */
.L_x_91:
[----:B------:R-:W-:Y:S01]  /*1790*/  BSSY.RECONVERGENT B1, `(.L_x_69) ;  /* 0x000000a000017945 */ /* 0x000fe20003800200 */
[----:B------:R-:W-:Y:S02]  /*17a0*/  ISETP.NE.AND P2, PT, R14, RZ, PT ;  /* 0x000000ff0e00720c */ /* 0x000fe40003f45270 */
[----:B------:R-:W-:Y:S02]  /*17b0*/  LOP3.LUT P4, RZ, R8, 0x4, R9, 0xf8, !PT ;  /* 0x0000000408ff7812 */ /* 0x000fe4000788f809 */
[----:B------:R-:W-:Y:S02]  /*17c0*/  ISETP.NE.AND P1, PT, R15, RZ, PT ;  /* 0x000000ff0f00720c */ /* 0x000fe40003f25270 */
[----:B------:R-:W-:Y:S01]  /*17d0*/  ISETP.NE.AND P0, PT, R10, RZ, PT ;  /* 0x000000ff0a00720c */ /* 0x000fe20003f05270 */
[----:B01----:R-:W-:-:S12]  /*17e0*/  @P3 BRA `(.L_x_70) ;  /* 0x0000000000103947 */ /* 0x003fd80003800000 */
[----:B------:R-:W2:Y:S02]  /*17f0*/  LDG.E R12, desc[UR4][R6.64] ;  /* 0x00000004060c7981 */ /* 0x000ea4000c1e1900 */
[----:B--2---:R-:W-:-:S04]  /*1800*/  SHF.R.U32.HI R12, RZ, R9, R12 ;  /* 0x00000009ff0c7219 */ /* 0x004fc8000001160c */
[----:B------:R-:W-:-:S05]  /*1810*/  LOP3.LUT R11, R11, 0x1, R12, 0x78, !PT ;  /* 0x000000010b0b7812 */ /* 0x000fca00078e780c */
[----:B------:R0:W-:Y:S02]  /*1820*/  STG.E desc[UR4][R2.64], R11 ;  /* 0x0000000b02007986 */ /* 0x0001e4000c101904 */
.L_x_70:
[----:B------:R-:W-:Y:S05]  /*1830*/  BSYNC.RECONVERGENT B1 ;  /* 0x0000000000017941 */ /* 0x000fea0003800200 */
.L_x_69:
[----:B------:R-:W-:Y:S04]  /*1840*/  BSSY.RECONVERGENT B1, `(.L_x_71) ;  /* 0x0000007000017945 */ /* 0x000fe80003800200 */
[----:B------:R-:W-:Y:S05]  /*1850*/  @P2 BRA `(.L_x_72) ;  /* 0x0000000000142947 */ /* 0x000fea0003800000 */
[----:B------:R-:W2:Y:S02]  /*1860*/  LDG.E R12, desc[UR4][R6.64] ;  /* 0x00000004060c7981 */ /* 0x000ea4000c1e1900 */
[----:B--2---:R-:W-:-:S05]  /*1870*/  SHF.R.U32.HI R12, RZ, R9, R12 ;  /* 0x00000009ff0c7219 */ /* 0x004fca000001160c */
[----:B------:R-:W-:-:S05]  /*1880*/  IMAD.SHL.U32 R12, R12, 0x4, RZ ;  /* 0x000000040c0c7824 */ /* 0x000fca00078e00ff */
[----:B0-----:R-:W-:-:S05]  /*1890*/  LOP3.LUT R11, R11, 0x4, R12, 0x78, !PT ;  /* 0x000000040b0b7812 */ /* 0x001fca00078e780c */
[----:B------:R1:W-:Y:S02]  /*18a0*/  STG.E desc[UR4][R2.64], R11 ;  /* 0x0000000b02007986 */ /* 0x0003e4000c101904 */
.L_x_72:
[----:B------:R-:W-:Y:S05]  /*18b0*/  BSYNC.RECONVERGENT B1 ;  /* 0x0000000000017941 */ /* 0x000fea0003800200 */
.L_x_71:
[----:B------:R-:W-:Y:S04]  /*18c0*/  BSSY.RECONVERGENT B1, `(.L_x_73) ;  /* 0x0000007000017945 */ /* 0x000fe80003800200 */
[----:B------:R-:W-:Y:S05]  /*18d0*/  @P4 BRA `(.L_x_74) ;  /* 0x0000000000144947 */ /* 0x000fea0003800000 */
[----:B------:R-:W2:Y:S02]  /*18e0*/  LDG.E R12, desc[UR4][R6.64] ;  /* 0x00000004060c7981 */ /* 0x000ea4000c1e1900 */
[----:B--2---:R-:W-:-:S05]  /*18f0*/  SHF.R.U32.HI R12, RZ, R9, R12 ;  /* 0x00000009ff0c7219 */ /* 0x004fca000001160c */
[----:B------:R-:W-:-:S05]  /*1900*/  IMAD.SHL.U32 R12, R12, 0x8, RZ ;  /* 0x000000080c0c7824 */ /* 0x000fca00078e00ff */
[----:B01----:R-:W-:-:S05]  /*1910*/  LOP3.LUT R11, R11, 0x8, R12, 0x78, !PT ;  /* 0x000000080b0b7812 */ /* 0x003fca00078e780c */
[----:B------:R2:W-:Y:S02]  /*1920*/  STG.E desc[UR4][R2.64], R11 ;  /* 0x0000000b02007986 */ /* 0x0005e4000c101904 */
.L_x_74:
[----:B------:R-:W-:Y:S05]  /*1930*/  BSYNC.RECONVERGENT B1 ;  /* 0x0000000000017941 */ /* 0x000fea0003800200 */
.L_x_73:
[----:B------:R-:W-:Y:S04]  /*1940*/  BSSY.RECONVERGENT B1, `(.L_x_75) ;  /* 0x0000007000017945 */ /* 0x000fe80003800200 */
[----:B------:R-:W-:Y:S05]  /*1950*/  @P1 BRA `(.L_x_76) ;  /* 0x0000000000141947 */ /* 0x000fea0003800000 */
[----:B------:R-:W3:Y:S02]  /*1960*/  LDG.E R12, desc[UR4][R6.64] ;  /* 0x00000004060c7981 */ /* 0x000ee4000c1e1900 */
[----:B---3--:R-:W-:-:S05]  /*1970*/  SHF.R.U32.HI R12, RZ, R9, R12 ;  /* 0x00000009ff0c7219 */ /* 0x008fca000001160c */
[----:B------:R-:W-:-:S05]  /*1980*/  IMAD.SHL.U32 R12, R12, 0x10, RZ ;  /* 0x000000100c0c7824 */ /* 0x000fca00078e00ff */
[----:B012---:R-:W-:-:S05]  /*1990*/  LOP3.LUT R11, R11, 0x10, R12, 0x78, !PT ;  /* 0x000000100b0b7812 */ /* 0x007fca00078e780c */
[----:B------:R3:W-:Y:S02]  /*19a0*/  STG.E desc[UR4][R2.64], R11 ;  /* 0x0000000b02007986 */ /* 0x0007e4000c101904 */
.L_x_76:
[----:B------:R-:W-:Y:S05]  /*19b0*/  BSYNC.RECONVERGENT B1 ;  /* 0x0000000000017941 */ /* 0x000fea0003800200 */
.L_x_75:
[----:B------:R-:W-:Y:S04]  /*19c0*/  BSSY.RECONVERGENT B1, `(.L_x_77) ;  /* 0x0000007000017945 */ /* 0x000fe80003800200 */
[----:B------:R-:W-:Y:S05]  /*19d0*/  @P0 BRA `(.L_x_78) ;  /* 0x0000000000140947 */ /* 0x000fea0003800000 */
[----:B------:R-:W4:Y:S02]  /*19e0*/  LDG.E R12, desc[UR4][R6.64] ;  /* 0x00000004060c7981 */ /* 0x000f24000c1e1900 */
[----:B----4-:R-:W-:-:S05]  /*19f0*/  SHF.R.U32.HI R12, RZ, R9, R12 ;  /* 0x00000009ff0c7219 */ /* 0x010fca000001160c */
[----:B------:R-:W-:-:S05]  /*1a00*/  IMAD.SHL.U32 R12, R12, 0x20, RZ ;  /* 0x000000200c0c7824 */ /* 0x000fca00078e00ff */
[----:B0123--:R-:W-:-:S05]  /*1a10*/  LOP3.LUT R11, R11, 0x20, R12, 0x78, !PT ;  /* 0x000000200b0b7812 */ /* 0x00ffca00078e780c */
[----:B------:R4:W-:Y:S02]  /*1a20*/  STG.E desc[UR4][R2.64], R11 ;  /* 0x0000000b02007986 */ /* 0x0009e4000c101904 */
.L_x_78:
[----:B------:R-:W-:Y:S05]  /*1a30*/  BSYNC.RECONVERGENT B1 ;  /* 0x0000000000017941 */ /* 0x000fea0003800200 */
.L_x_77:
[----:B------:R-:W5:Y:S01]  /*1a40*/  LDG.E R12, desc[UR4][R6.64] ;  /* 0x00000004060c7981 */ /* 0x000f62000c1e1900 */
[----:B------:R-:W-:Y:S01]  /*1a50*/  ISETP.NE.AND P5, PT, R16, RZ, PT ;  /* 0x000000ff1000720c */ /* 0x000fe20003fa5270 */
[----:B------:R-:W-:Y:S01]  /*1a60*/  VIADD R13, R9, 0x1 ;  /* 0x00000001090d7836 */ /* 0x000fe20000000000 */
[----:B------:R-:W-:Y:S04]  /*1a70*/  BSSY.RECONVERGENT B1, `(.L_x_79) ;  /* 0x000000c000017945 */ /* 0x000fe80003800200 */
[----:B------:R-:W-:Y:S02]  /*1a80*/  LOP3.LUT P4, RZ, R8, 0x4, R13, 0xf8, !PT ;  /* 0x0000000408ff7812 */ /* 0x000fe4000788f80d */
        /* <DEDUP_REMOVED lines=10> */
.L_x_80:
[----:B------:R-:W-:Y:S05]  /*1b30*/  BSYNC.RECONVERGENT B1 ;  /* 0x0000000000017941 */ /* 0x000fea0003800200 */
.L_x_79:
[----:B------:R-:W-:Y:S04]  /*1b40*/  BSSY.RECONVERGENT B1, `(.L_x_81) ;  /* 0x0000007000017945 */ /* 0x000fe80003800200 */
[----:B------:R-:W-:Y:S05]  /*1b50*/  @P2 BRA `(.L_x_82) ;  /* 0x0000000000142947 */ /* 0x000fea0003800000 */
[----:B------:R-:W2:Y:S02]  /*1b60*/  LDG.E R12, desc[UR4][R6.64] ;  /* 0x00000004060c7981 */ /* 0x000ea4000c1e1900 */
[----:B--2---:R-:W-:-:S05]  /*1b70*/  SHF.R.U32.HI R12, RZ, R13, R12 ;  /* 0x0000000dff0c7219 */ /* 0x004fca000001160c */
[----:B------:R-:W-:-:S05]  /*1b80*/  IMAD.SHL.U32 R12, R12, 0x4, RZ ;  /* 0x000000040c0c7824 */ /* 0x000fca00078e00ff */
[----:B01----:R-:W-:-:S05]  /*1b90*/  LOP3.LUT R11, R11, 0x4, R12, 0x78, !PT ;  /* 0x000000040b0b7812 */ /* 0x003fca00078e780c */
[----:B------:R2:W-:Y:S02]  /*1ba0*/  STG.E desc[UR4][R2.64], R11 ;  /* 0x0000000b02007986 */ /* 0x0005e4000c101904 */
.L_x_82:
[----:B------:R-:W-:Y:S05]  /*1bb0*/  BSYNC.RECONVERGENT B1 ;  /* 0x0000000000017941 */ /* 0x000fea0003800200 */
.L_x_81:
[----:B------:R-:W-:Y:S04]  /*1bc0*/  BSSY.RECONVERGENT B1, `(.L_x_83) ;  /* 0x0000007000017945 */ /* 0x000fe80003800200 */
[----:B------:R-:W-:Y:S05]  /*1bd0*/  @P4 BRA `(.L_x_84) ;  /* 0x0000000000144947 */ /* 0x000fea0003800000 */
[----:B------:R-:W3:Y:S02]  /*1be0*/  LDG.E R12, desc[UR4][R6.64] ;  /* 0x00000004060c7981 */ /* 0x000ee4000c1e1900 */
[----:B---3--:R-:W-:-:S05]  /*1bf0*/  SHF.R.U32.HI R12, RZ, R13, R12 ;  /* 0x0000000dff0c7219 */ /* 0x008fca000001160c */
[----:B------:R-:W-:-:S05]  /*1c00*/  IMAD.SHL.U32 R12, R12, 0x8, RZ ;  /* 0x000000080c0c7824 */ /* 0x000fca00078e00ff */
[----:B012---:R-:W-:-:S05]  /*1c10*/  LOP3.LUT R11, R11, 0x8, R12, 0x78, !PT ;  /* 0x000000080b0b7812 */ /* 0x007fca00078e780c */
[----:B------:R3:W-:Y:S02]  /*1c20*/  STG.E desc[UR4][R2.64], R11 ;  /* 0x0000000b02007986 */ /* 0x0007e4000c101904 */
.L_x_84:
[----:B------:R-:W-:Y:S05]  /*1c30*/  BSYNC.RECONVERGENT B1 ;  /* 0x0000000000017941 */ /* 0x000fea0003800200 */
.L_x_83:
[----:B------:R-:W-:Y:S04]  /*1c40*/  BSSY.RECONVERGENT B1, `(.L_x_85) ;  /* 0x0000007000017945 */ /* 0x000fe80003800200 */
[----:B------:R-:W-:Y:S05]  /*1c50*/  @P1 BRA `(.L_x_86) ;  /* 0x0000000000141947 */ /* 0x000fea0003800000 */
[----:B------:R-:W4:Y:S02]  /*1c60*/  LDG.E R12, desc[UR4][R6.64] ;  /* 0x00000004060c7981 */ /* 0x000f24000c1e1900 */
[----:B----4-:R-:W-:-:S05]  /*1c70*/  SHF.R.U32.HI R12, RZ, R13, R12 ;  /* 0x0000000dff0c7219 */ /* 0x010fca000001160c */
[----:B------:R-:W-:-:S05]  /*1c80*/  IMAD.SHL.U32 R12, R12, 0x10, RZ ;  /* 0x000000100c0c7824 */ /* 0x000fca00078e00ff */
[----:B0123--:R-:W-:-:S05]  /*1c90*/  LOP3.LUT R11, R11, 0x10, R12, 0x78, !PT ;  /* 0x000000100b0b7812 */ /* 0x00ffca00078e780c */
[----:B------:R4:W-:Y:S02]  /*1ca0*/  STG.E desc[UR4][R2.64], R11 ;  /* 0x0000000b02007986 */ /* 0x0009e4000c101904 */
.L_x_86:
[----:B------:R-:W-:Y:S05]  /*1cb0*/  BSYNC.RECONVERGENT B1 ;  /* 0x0000000000017941 */ /* 0x000fea0003800200 */
.L_x_85:
[----:B------:R-:W-:Y:S04]  /*1cc0*/  BSSY.RECONVERGENT B1, `(.L_x_87) ;  /* 0x0000007000017945 */ /* 0x000fe80003800200 */
[----:B------:R-:W-:Y:S05]  /*1cd0*/  @P0 BRA `(.L_x_88) ;  /* 0x0000000000140947 */ /* 0x000fea0003800000 */
[----:B------:R-:W5:Y:S02]  /*1ce0*/  LDG.E R12, desc[UR4][R6.64] ;  /* 0x00000004060c7981 */ /* 0x000f64000c1e1900 */
[----:B-----5:R-:W-:-:S05]  /*1cf0*/  SHF.R.U32.HI R12, RZ, R13, R12 ;  /* 0x0000000dff0c7219 */ /* 0x020fca000001160c */
[----:B------:R-:W-:-:S05]  /*1d00*/  IMAD.SHL.U32 R12, R12, 0x20, RZ ;  /* 0x000000200c0c7824 */ /* 0x000fca00078e00ff */
[----:B01234-:R-:W-:-:S05]  /*1d10*/  LOP3.LUT R11, R11, 0x20, R12, 0x78, !PT ;  /* 0x000000200b0b7812 */ /* 0x01ffca00078e780c */
[----:B------:R0:W-:Y:S02]  /*1d20*/  STG.E desc[UR4][R2.64], R11 ;  /* 0x0000000b02007986 */ /* 0x0001e4000c101904 */
.L_x_88:
[----:B------:R-:W-:Y:S05]  /*1d30*/  BSYNC.RECONVERGENT B1 ;  /* 0x0000000000017941 */ /* 0x000fea0003800200 */
.L_x_87:
[----:B------:R-:W5:Y:S01]  /*1d40*/  LDG.E R12, desc[UR4][R6.64] ;  /* 0x00000004060c7981 */ /* 0x000f62000c1e1900 */
[----:B------:R-:W-:Y:S01]  /*1d50*/  BSSY.RECONVERGENT B1, `(.L_x_89) ;  /* 0x000000b000017945 */ /* 0x000fe20003800200 */
        /* <DEDUP_REMOVED lines=10> */
.L_x_90:
[----:B------:R-:W-:Y:S05]  /*1e00*/  BSYNC.RECONVERGENT B1 ;  /* 0x0000000000017941 */ /* 0x000fea0003800200 */
.L_x_89:
[----:B------:R-:W-:-:S05]  /*1e10*/  VIADD R9, R9, 0x2 ;  /* 0x0000000209097836 */ /* 0x000fca0000000000 */
[----:B------:R-:W-:-:S13]  /*1e20*/  ISETP.NE.AND P0, PT, R9, 0x20, PT ;  /* 0x000000200900780c */ /* 0x000fda0003f05270 */
[----:B------:R-:W-:Y:S05]  /*1e30*/  @P0 BRA `(.L_x_91) ;  /* 0xfffffff800540947 */ /* 0x000fea000383ffff */
[----:B------:R-:W-:-:S05]  /*1e40*/  VIADD R0, R0, 0x1 ;  /* 0x0000000100007836 */ /* 0x000fca0000000000 */
[----:B------:R-:W-:-:S13]  /*1e50*/  ISETP.NE.AND P0, PT, R0, R5, PT ;  /* 0x000000050000720c */ /* 0x000fda0003f05270 */
[----:B------:R-:W-:Y:S05]  /*1e60*/  @P0 BRA `(.L_x_92) ;  /* 0xfffffff8001c0947 */ /* 0x000fea000383ffff */
.L_x_1:
[----:B------:R-:W-:Y:S05]  /*1e70*/  BSYNC.RECONVERGENT B0 ;  /* 0x0000000000007941 */ /* 0x000fea0003800200 */
.L_x_0:
[----:B------:R-:W-:Y:S06]  /*1e80*/  BAR.SYNC.DEFER_BLOCKING 0x0 ;  /* 0x0000000000007b1d */ /* 0x000fec0000010000 */
[----:B------:R-:W-:Y:S05]  /*1e90*/  EXIT ;  /* 0x000000000000794d */ /* 0x000fea0003800000 */
.L_x_93:
[----:B------:R-:W-:-:S00]  /*1ea0*/  BRA `(.L_x_93) ;  /* 0xfffffffc00fc7947 */ /* 0x000fc0000383ffff */
[----:B------:R-:W-:-:S00]  /*1eb0*/  NOP ;  /* 0x0000000000007918 */ /* 0x000fc00000000000 */
        /* <DEDUP_REMOVED lines=12> */
.L_x_163:


//--------------------- .text._Z6getsumPjjS_j     --------------------------
	.section	.text._Z6getsumPjjS_j,"ax",@progbits
	.align	128
        .global         _Z6getsumPjjS_j
        .type           _Z6getsumPjjS_j,@function
        .size           _Z6getsumPjjS_j,(.L_x_164 - _Z6getsumPjjS_j)
        .other          _Z6getsumPjjS_j,@"STO_CUDA_ENTRY STV_DEFAULT"
_Z6getsumPjjS_j:
.text._Z6getsumPjjS_j:
        /* <DEDUP_REMOVED lines=15> */
[----:B------:R-:W0:Y:S01]  /*00f0*/  LDC R0, c[0x0][0x388] ;  /* 0x0000e200ff007b82 */ /* 0x000e220000000800 */
[----:B------:R-:W-:Y:S01]  /*0100*/  IMAD.MOV.U32 R7, RZ, RZ, RZ ;  /* 0x000000ffff077224 */ /* 0x000fe200078e00ff */
[----:B0-----:R-:W-:-:S07]  /*0110*/  LOP3.LUT R22, R0, 0x840, RZ, 0xc0, !PT ;  /* 0x0000084000167812 */ /* 0x001fce00078ec0ff */
.L_x_159:
[----:B0-----:R-:W0:Y:S01]  /*0120*/  LDC R14, c[0x0][0x388] ;  /* 0x0000e200ff0e7b82 */ /* 0x001e220000000800 */
[C---:B------:R-:W-:Y:S01]  /*0130*/  LOP3.LUT R5, R9.reuse, 0x40880, RZ, 0xc0, !PT ;  /* 0x0004088009057812 */ /* 0x040fe200078ec0ff */
[----:B------:R-:W-:Y:S01]  /*0140*/  IMAD.MOV.U32 R10, RZ, RZ, RZ ;  /* 0x000000ffff0a7224 */ /* 0x000fe200078e00ff */
[----:B------:R-:W-:Y:S02]  /*0150*/  LOP3.LUT R13, R9, 0x4200, RZ, 0xc0, !PT ;  /* 0x00004200090d7812 */ /* 0x000fe400078ec0ff */
[--C-:B------:R-:W-:Y:S02]  /*0160*/  LOP3.LUT P2, RZ, R5, 0x40, R0.reuse, 0xf8, !PT ;  /* 0x0000004005ff7812 */ /* 0x100fe4000784f800 */
[----:B------:R-:W-:Y:S01]  /*0170*/  LOP3.LUT R11, R9, 0x1401, RZ, 0xc0, !PT ;  /* 0x00001401090b7812 */ /* 0x000fe200078ec0ff */
[----:B-1----:R-:W1:Y:S01]  /*0180*/  LDC.64 R4, c[0x0][0x380] ;  /* 0x0000e000ff047b82 */ /* 0x002e620000000a00 */
[--C-:B------:R-:W-:Y:S02]  /*0190*/  LOP3.LUT P0, RZ, R13, 0x2, R0.reuse, 0xf8, !PT ;  /* 0x000000020dff7812 */ /* 0x100fe4000780f800 */
[----:B------:R-:W-:-:S02]  /*01a0*/  LOP3.LUT P1, RZ, R11, 0x40, R0, 0xf8, !PT ;  /* 0x000000400bff7812 */ /* 0x000fc4000782f800 */
[C---:B------:R-:W-:Y:S02]  /*01b0*/  LOP3.LUT R13, R9.reuse, 0x2080, RZ, 0xc0, !PT ;  /* 0x00002080090d7812 */ /* 0x040fe400078ec0ff */
[C---:B------:R-:W-:Y:S01]  /*01c0*/  LOP3.LUT R11, R9.reuse, 0x14100, RZ, 0xc0, !PT ;  /* 0x00014100090b7812 */ /* 0x040fe200078ec0ff */
[----:B--2---:R-:W2:Y:S01]  /*01d0*/  LDC R8, c[0x0][0x388] ;  /* 0x0000e200ff087b82 */ /* 0x004ea20000000800 */
[----:B------:R-:W-:Y:S02]  /*01e0*/  LOP3.LUT R19, R9, 0xc000, RZ, 0xc0, !PT ;  /* 0x0000c00009137812 */ /* 0x000fe400078ec0ff */
[----:B------:R-:W-:Y:S02]  /*01f0*/  P2R R23, PR, RZ, 0x4 ;  /* 0x00000004ff177803 */ /* 0x000fe40000000000 */
[----:B------:R-:W-:Y:S02]  /*0200*/  P2R R25, PR, RZ, 0x1 ;  /* 0x00000001ff197803 */ /* 0x000fe40000000000 */
[----:B------:R-:W-:-:S02]  /*0210*/  LOP3.LUT P2, RZ, R13, 0x8000, R0, 0xf8, !PT ;  /* 0x000080000dff7812 */ /* 0x000fc4000784f800 */
[----:B------:R-:W-:Y:S02]  /*0220*/  LOP3.LUT R15, R9, 0x401004, RZ, 0xc0, !PT ;  /* 0x00401004090f7812 */ /* 0x000fe400078ec0ff */
[----:B------:R-:W-:Y:S02]  /*0230*/  LOP3.LUT P0, RZ, R11, 0x200, R0, 0xf8, !PT ;  /* 0x000002000bff7812 */ /* 0x000fe4000780f800 */
[C---:B------:R-:W-:Y:S02]  /*0240*/  LOP3.LUT R31, R9.reuse, 0x22002, RZ, 0xc0, !PT ;  /* 0x00022002091f7812 */ /* 0x040fe400078ec0ff */
[C---:B------:R-:W-:Y:S01]  /*0250*/  LOP3.LUT R17, R9.reuse, 0x28000, RZ, 0xc0, !PT ;  /* 0x0002800009117812 */ /* 0x040fe200078ec0ff */
[----:B-1----:R-:W-:Y:S01]  /*0260*/  IMAD.WIDE.U32 R4, R9, 0x4, R4 ;  /* 0x0000000409047825 */ /* 0x002fe200078e0004 */
[----:B0-----:R-:W-:Y:S02]  /*0270*/  LOP3.LUT P6, RZ, R19, 0x102, R14, 0xf8, !PT ;  /* 0x0000010213ff7812 */ /* 0x001fe400078cf80e */
[----:B------:R-:W-:-:S02]  /*0280*/  LOP3.LUT R11, R9, 0x10000, RZ, 0xc0, !PT ;  /* 0x00010000090b7812 */ /* 0x000fc400078ec0ff */
[----:B------:R-:W-:Y:S02]  /*0290*/  P2R R24, PR, RZ, 0x2 ;  /* 0x00000002ff187803 */ /* 0x000fe40000000000 */
[----:B------:R-:W-:Y:S02]  /*02a0*/  P2R R28, PR, RZ, 0x4 ;  /* 0x00000004ff1c7803 */ /* 0x000fe40000000000 */
[--C-:B------:R-:W-:Y:S02]  /*02b0*/  LOP3.LUT P1, RZ, R15, 0x1, R0.reuse, 0xf8, !PT ;  /* 0x000000010fff7812 */ /* 0x100fe4000782f800 */
[----:B------:R-:W-:Y:S02]  /*02c0*/  P2R R26, PR, RZ, 0x1 ;  /* 0x00000001ff1a7803 */ /* 0x000fe40000000000 */
[----:B------:R-:W-:Y:S02]  /*02d0*/  LOP3.LUT R13, R9, 0x400, RZ, 0xc0, !PT ;  /* 0x00000400090d7812 */ /* 0x000fe400078ec0ff */
[----:B------:R-:W-:-:S02]  /*02e0*/  LOP3.LUT P2, RZ, R31, 0x1, R0, 0xf8, !PT ;  /* 0x000000011fff7812 */ /* 0x000fc4000784f800 */
[----:B------:R-:W-:Y:S02]  /*02f0*/  LOP3.LUT P0, RZ, R17, 0x1, R0, 0xf8, !PT ;  /* 0x0000000111ff7812 */ /* 0x000fe4000780f800 */
[C---:B------:R-:W-:Y:S02]  /*0300*/  LOP3.LUT R15, R9.reuse, 0x4000, RZ, 0xc0, !PT ;  /* 0x00004000090f7812 */ /* 0x040fe400078ec0ff */
[----:B------:R-:W-:Y:S02]  /*0310*/  P2R R31, PR, RZ, 0x40 ;  /* 0x00000040ff1f7803 */ /* 0x000fe40000000000 */
[C---:B------:R-:W-:Y:S02]  /*0320*/  LOP3.LUT R17, R9.reuse, 0x40, RZ, 0xc0, !PT ;  /* 0x0000004009117812 */ /* 0x040fe400078ec0ff */
[C---:B------:R-:W-:Y:S02]  /*0330*/  LOP3.LUT R35, R9.reuse, 0x1100, RZ, 0xc0, !PT ;  /* 0x0000110009237812 */ /* 0x040fe400078ec0ff */
[----:B------:R-:W-:-:S02]  /*0340*/  LOP3.LUT R21, R9, 0x2000, RZ, 0xc0, !PT ;  /* 0x0000200009157812 */ /* 0x000fc400078ec0ff */
[C---:B------:R-:W-:Y:S02]  /*0350*/  LOP3.LUT R27, R9.reuse, 0x1000, RZ, 0xc0, !PT ;  /* 0x00001000091b7812 */ /* 0x040fe400078ec0ff */
[C---:B------:R-:W-:Y:S02]  /*0360*/  LOP3.LUT R33, R9.reuse, 0x9000, RZ, 0xc0, !PT ;  /* 0x0000900009217812 */ /* 0x040fe400078ec0ff */
[----:B------:R-:W-:Y:S02]  /*0370*/  LOP3.LUT R37, R9, 0x400080, RZ, 0xc0, !PT ;  /* 0x0040008009257812 */ /* 0x000fe400078ec0ff */
[--C-:B------:R-:W-:Y:S02]  /*0380*/  LOP3.LUT P6, RZ, R11, 0x1001, R0.reuse, 0xf8, !PT ;  /* 0x000010010bff7812 */ /* 0x100fe400078cf800 */
[----:B------:R-:W-:Y:S02]  /*0390*/  LOP3.LUT R12, R13, 0x4800, R0, 0xf8, !PT ;  /* 0x000048000d0c7812 */ /* 0x000fe400078ef800 */
[----:B------:R-:W-:-:S02]  /*03a0*/  P2R R29, PR, RZ, 0x2 ;  /* 0x00000002ff1d7803 */ /* 0x000fc40000000000 */
[--C-:B------:R-:W-:Y:S02]  /*03b0*/  LOP3.LUT R13, R15, 0x280, R0.reuse, 0xf8, !PT ;  /* 0x000002800f0d7812 */ /* 0x100fe400078ef800 */
[----:B------:R-:W-:Y:S02]  /*03c0*/  LOP3.LUT R15, R21, 0x1, R0, 0xf8, !PT ;  /* 0x00000001150f7812 */ /* 0x000fe400078ef800 */
[----:B------:R-:W-:Y:S02]  /*03d0*/  LOP3.LUT R16, R17, 0x102, R14, 0xf8, !PT ;  /* 0x0000010211107812 */ /* 0x000fe400078ef80e */
[--C-:B------:R-:W-:Y:S02]  /*03e0*/  LOP3.LUT P1, RZ, R27, 0x44, R0.reuse, 0xf8, !PT ;  /* 0x000000441bff7812 */ /* 0x100fe4000782f800 */
[--C-:B------:R-:W-:Y:S02]  /*03f0*/  LOP3.LUT P3, RZ, R33, 0x840, R0.reuse, 0xf8, !PT ;  /* 0x0000084021ff7812 */ /* 0x100fe4000786f800 */
[----:B------:R-:W-:-:S02]  /*0400*/  LOP3.LUT P4, RZ, R37, 0x1, R0, 0xf8, !PT ;  /* 0x0000000125ff7812 */ /* 0x000fc4000788f800 */
[----:B------:R-:W-:Y:S02]  /*0410*/  LOP3.LUT P5, RZ, R35, 0x401, R14, 0xf8, !PT ;  /* 0x0000040123ff7812 */ /* 0x000fe400078af80e */
[----:B--234-:R-:W-:-:S11]  /*0420*/  P2R R32, PR, RZ, 0x40 ;  /* 0x00000040ff207803 */ /* 0x01cfd60000000000 */
.L_x_158:
[----:B------:R-:W-:Y:S01]  /*0430*/  LOP3.LUT R14, R10, 0x4, RZ, 0xc0, !PT ;  /* 0x000000040a0e7812 */ /* 0x000fe200078ec0ff */
[----:B------:R-:W-:Y:S01]  /*0440*/  BSSY.RECONVERGENT B1, `(.L_x_96) ;  /* 0x000000d000017945 */ /* 0x000fe20003800200 */
[----:B------:R-:W-:Y:S02]  /*0450*/  LOP3.LUT R21, R9, 0xa0, RZ, 0xc0, !PT ;  /* 0x000000a009157812 */ /* 0x000fe400078ec0ff */
[----:B------:R-:W-:Y:S02]  /*0460*/  LOP3.LUT P6, RZ, R16, R14, RZ, 0xfc, !PT ;  /* 0x0000000e10ff7212 */ /* 0x000fe400078cfcff */
[C---:B------:R-:W-:Y:S02]  /*0470*/  LOP3.LUT R17, R10.reuse, 0x8, RZ, 0xc0, !PT ;  /* 0x000000080a117812 */ /* 0x040fe400078ec0ff */
[----:B------:R-:W-:Y:S02]  /*0480*/  LOP3.LUT R18, R11, 0x40, R0, 0xf8, !PT ;  /* 0x000000400b127812 */ /* 0x000fe400078ef800 */
[----:B------:R-:W-:-:S02]  /*0490*/  LOP3.LUT R19, R10, 0x8, R9, 0xc8, !PT ;  /* 0x000000080a137812 */ /* 0x000fc400078ec809 */
[----:B------:R-:W-:Y:S02]  /*04a0*/  LOP3.LUT R20, R10, 0x1, R8, 0xc8, !PT ;  /* 0x000000010a147812 */ /* 0x000fe400078ec808 */
[----:B------:R-:W-:-:S03]  /*04b0*/  LOP3.LUT R21, R21, 0x2, R10, 0xf8, !PT ;  /* 0x0000000215157812 */ /* 0x000fc600078ef80a */
[----:B01234-:R-:W-:Y:S05]  /*04c0*/  @P6 BRA `(.L_x_97) ;  /* 0x0000000000106947 */ /* 0x01ffea0003800000 */
[----:B------:R-:W2:Y:S02]  /*04d0*/  LDG.E R27, desc[UR4][R4.64] ;  /* 0x00000004041b7981 */ /* 0x000ea4000c1e1900 */
[----:B--2---:R-:W-:-:S04]  /*04e0*/  SHF.R.U32.HI R30, RZ, R10, R27 ;  /* 0x0000000aff1e7219 */ /* 0x004fc8000001161b */
[----:B------:R-:W-:-:S05]  /*04f0*/  LOP3.LUT R7, R7, 0x1, R30, 0x78, !PT ;  /* 0x0000000107077812 */ /* 0x000fca00078e781e */
[----:B------:R0:W-:Y:S02]  /*0500*/  STG.E desc[UR4][R2.64], R7 ;  /* 0x0000000702007986 */ /* 0x0001e4000c101904 */
.L_x_97:
[----:B------:R-:W-:Y:S05]  /*0510*/  BSYNC.RECONVERGENT B1 ;  /* 0x0000000000017941 */ /* 0x000fea0003800200 */
.L_x_96:
[----:B------:R-:W-:Y:S01]  /*0520*/  LOP3.LUT P6, RZ, R12, R14, RZ, 0xfc, !PT ;  /* 0x0000000e0cff7212 */ /* 0x000fe200078cfcff */
[----:B------:R-:W-:-:S12]  /*0530*/  BSSY.RECONVERGENT B1, `(.L_x_98) ;  /* 0x0000007000017945 */ /* 0x000fd80003800200 */
[----:B------:R-:W-:Y:S05]  /*0540*/  @P6 BRA `(.L_x_99) ;  /* 0x0000000000146947 */ /* 0x000fea0003800000 */
[----:B------:R-:W2:Y:S02]  /*0550*/  LDG.E R27, desc[UR4][R4.64] ;  /* 0x00000004041b7981 */ /* 0x000ea4000c1e1900 */
[----:B--2---:R-:W-:-:S05]  /*0560*/  SHF.R.U32.HI R27, RZ, R10, R27 ;  /* 0x0000000aff1b7219 */ /* 0x004fca000001161b */
[----:B------:R-:W-:-:S05]  /*0570*/  IMAD.SHL.U32 R30, R27, 0x2, RZ ;  /* 0x000000021b1e7824 */ /* 0x000fca00078e00ff */
[----:B0-----:R-:W-:-:S05]  /*0580*/  LOP3.LUT R7, R7, 0x2, R30, 0x78, !PT ;  /* 0x0000000207077812 */ /* 0x001fca00078e781e */
[----:B------:R1:W-:Y:S02]  /*0590*/  STG.E desc[UR4][R2.64], R7 ;  /* 0x0000000702007986 */ /* 0x0003e4000c101904 */
.L_x_99:
[----:B------:R-:W-:Y:S05]  /*05a0*/  BSYNC.RECONVERGENT B1 ;  /* 0x0000000000017941 */ /* 0x000fea0003800200 */
.L_x_98:
[----:B------:R-:W-:Y:S01]  /*05b0*/  ISETP.NE.AND P6, PT, R23, RZ, PT ;  /* 0x000000ff1700720c */ /* 0x000fe20003fc5270 */
[----:B------:R-:W-:-:S12]  /*05c0*/  BSSY.RECONVERGENT B1, `(.L_x_100) ;  /* 0x0000007000017945 */ /* 0x000fd80003800200 */
[----:B------:R-:W-:Y:S05]  /*05d0*/  @P6 BRA `(.L_x_101) ;  /* 0x0000000000146947 */ /* 0x000fea0003800000 */
[----:B------:R-:W2:Y:S02]  /*05e0*/  LDG.E R27, desc[UR4][R4.64] ;  /* 0x00000004041b7981 */ /* 0x000ea4000c1e1900 */
[----:B--2---:R-:W-:-:S05]  /*05f0*/  SHF.R.U32.HI R27, RZ, R10, R27 ;  /* 0x0000000aff1b7219 */ /* 0x004fca000001161b */
[----:B------:R-:W-:-:S05]  /*0600*/  IMAD.SHL.U32 R30, R27, 0x4, RZ ;  /* 0x000000041b1e7824 */ /* 0x000fca00078e00ff */
[----:B01----:R-:W-:-:S05]  /*0610*/  LOP3.LUT R7, R7, 0x4, R30, 0x78, !PT ;  /* 0x0000000407077812 */ /* 0x003fca00078e781e */
[----:B------:R2:W-:Y:S02]  /*0620*/  STG.E desc[UR4][R2.64], R7 ;  /* 0x0000000702007986 */ /* 0x0005e4000c101904 */
.L_x_101:
[----:B------:R-:W-:Y:S05]  /*0630*/  BSYNC.RECONVERGENT B1 ;  /* 0x0000000000017941 */ /* 0x000fea0003800200 */
.L_x_100:
[----:B------:R-:W-:-:S13]  /*0640*/  ISETP.NE.AND P6, PT, R22, RZ, PT ;  /* 0x000000ff1600720c */ /* 0x000fda0003fc5270 */
[----:B------:R-:W-:Y:S05]  /*0650*/  @P6 BRA `(.L_x_102) ;  /* 0x0000000000146947 */ /* 0x000fea0003800000 */
[----:B------:R-:W3:Y:S02]  /*0660*/  LDG.E R27, desc[UR4][R4.64] ;  /* 0x00000004041b7981 */ /* 0x000ee4000c1e1900 */
[----:B---3--:R-:W-:-:S05]  /*0670*/  SHF.R.U32.HI R27, RZ, R10, R27 ;  /* 0x0000000aff1b7219 */ /* 0x008fca000001161b */
[----:B------:R-:W-:-:S05]  /*0680*/  IMAD.SHL.U32 R30, R27, 0x8, RZ ;  /* 0x000000081b1e7824 */ /* 0x000fca00078e00ff */
[----:B012---:R-:W-:-:S05]  /*0690*/  LOP3.LUT R7, R7, 0x8, R30, 0x78, !PT ;  /* 0x0000000807077812 */ /* 0x007fca00078e781e */
[----:B------:R3:W-:Y:S02]  /*06a0*/  STG.E desc[UR4][R2.64], R7 ;  /* 0x0000000702007986 */ /* 0x0007e4000c101904 */
.L_x_102:
[----:B------:R-:W-:Y:S01]  /*06b0*/  ISETP.NE.AND P6, PT, R24, RZ, PT ;  /* 0x000000ff1800720c */ /* 0x000fe20003fc5270 */
[----:B------:R-:W-:-:S12]  /*06c0*/  BSSY.RECONVERGENT B1, `(.L_x_103) ;  /* 0x0000007000017945 */ /* 0x000fd80003800200 */
[----:B------:R-:W-:Y:S05]  /*06d0*/  @P6 BRA `(.L_x_104) ;  /* 0x0000000000146947 */ /* 0x000fea0003800000 */
[----:B------:R-:W4:Y:S02]  /*06e0*/  LDG.E R27, desc[UR4][R4.64] ;  /* 0x00000004041b7981 */ /* 0x000f24000c1e1900 */
[----:B----4-:R-:W-:-:S05]  /*06f0*/  SHF.R.U32.HI R27, RZ, R10, R27 ;  /* 0x0000000aff1b7219 */ /* 0x010fca000001161b */
[----:B------:R-:W-:-:S05]  /*0700*/  IMAD.SHL.U32 R30, R27, 0x10, RZ ;  /* 0x000000101b1e7824 */ /* 0x000fca00078e00ff */
[----:B0123--:R-:W-:-:S05]  /*0710*/  LOP3.LUT R7, R7, 0x10, R30, 0x78, !PT ;  /* 0x0000001007077812 */ /* 0x00ffca00078e781e */
[----:B------:R4:W-:Y:S02]  /*0720*/  STG.E desc[UR4][R2.64], R7 ;  /* 0x0000000702007986 */ /* 0x0009e4000c101904 */
.L_x_104:
[----:B------:R-:W-:Y:S05]  /*0730*/  BSYNC.RECONVERGENT B1 ;  /* 0x0000000000017941 */ /* 0x000fea0003800200 */
.L_x_103:
[----:B------:R-:W-:Y:S01]  /*0740*/  ISETP.NE.AND P6, PT, R25, RZ, PT ;  /* 0x000000ff1900720c */ /* 0x000fe20003fc5270 */
[----:B------:R-:W-:-:S12]  /*0750*/  BSSY.RECONVERGENT B1, `(.L_x_105) ;  /* 0x0000007000017945 */ /* 0x000fd80003800200 */
[----:B------:R-:W-:Y:S05]  /*0760*/  @P6 BRA `(.L_x_106) ;  /* 0x0000000000146947 */ /* 0x000fea0003800000 */
[----:B------:R-:W5:Y:S02]  /*0770*/  LDG.E R27, desc[UR4][R4.64] ;  /* 0x00000004041b7981 */ /* 0x000f64000c1e1900 */
[----:B-----5:R-:W-:-:S05]  /*0780*/  SHF.R.U32.HI R27, RZ, R10, R27 ;  /* 0x0000000aff1b7219 */ /* 0x020fca000001161b */
[----:B------:R-:W-:-:S05]  /*0790*/  IMAD.SHL.U32 R30, R27, 0x20, RZ ;  /* 0x000000201b1e7824 */ /* 0x000fca00078e00ff */
[----:B01234-:R-:W-:-:S05]  /*07a0*/  LOP3.LUT R7, R7, 0x20, R30, 0x78, !PT ;  /* 0x0000002007077812 */ /* 0x01ffca00078e781e */
[----:B------:R0:W-:Y:S02]  /*07b0*/  STG.E desc[UR4][R2.64], R7 ;  /* 0x0000000702007986 */ /* 0x0001e4000c101904 */
.L_x_106:
[----:B------:R-:W-:Y:S05]  /*07c0*/  BSYNC.RECONVERGENT B1 ;  /* 0x0000000000017941 */ /* 0x000fea0003800200 */
.L_x_105:
[----:B------:R-:W-:-:S13]  /*07d0*/  LOP3.LUT P6, RZ, R17, 0x242, R0, 0xf8, !PT ;  /* 0x0000024211ff7812 */ /* 0x000fda00078cf800 */
[----:B------:R-:W-:Y:S05]  /*07e0*/  @P6 BRA `(.L_x_107) ;  /* 0x0000000000146947 */ /* 0x000fea0003800000 */
[----:B------:R-:W5:Y:S02]  /*07f0*/  LDG.E R27, desc[UR4][R4.64] ;  /* 0x00000004041b7981 */ /* 0x000f64000c1e1900 */
[----:B-----5:R-:W-:-:S05]  /*0800*/  SHF.R.U32.HI R27, RZ, R10, R27 ;  /* 0x0000000aff1b7219 */ /* 0x020fca000001161b */
[----:B------:R-:W-:-:S05]  /*0810*/  IMAD.SHL.U32 R30, R27, 0x40, RZ ;  /* 0x000000401b1e7824 */ /* 0x000fca00078e00ff */
[----:B01234-:R-:W-:-:S05]  /*0820*/  LOP3.LUT R7, R7, 0x40, R30, 0x78, !PT ;  /* 0x0000004007077812 */ /* 0x01ffca00078e781e */
[----:B------:R0:W-:Y:S02]  /*0830*/  STG.E desc[UR4][R2.64], R7 ;  /* 0x0000000702007986 */ /* 0x0001e4000c101904 */
.L_x_107:
[----:B------:R-:W-:Y:S01]  /*0840*/  LOP3.LUT P6, RZ, R13, R17, RZ, 0xfc, !PT ;  /* 0x000000110dff7212 */ /* 0x000fe200078cfcff */
[----:B------:R-:W-:-:S12]  /*0850*/  BSSY.RECONVERGENT B1, `(.L_x_108) ;  /* 0x0000007000017945 */ /* 0x000fd80003800200 */
[----:B------:R-:W-:Y:S05]  /*0860*/  @P6 BRA `(.L_x_109) ;  /* 0x0000000000146947 */ /* 0x000fea0003800000 */
[----:B------:R-:W5:Y:S02]  /*0870*/  LDG.E R27, desc[UR4][R4.64] ;  /* 0x00000004041b7981 */ /* 0x000f64000c1e1900 */
[----:B-----5:R-:W-:-:S05]  /*0880*/  SHF.R.U32.HI R27, RZ, R10, R27 ;  /* 0x0000000aff1b7219 */ /* 0x020fca000001161b */
[----:B------:R-:W-:-:S05]  /*0890*/  IMAD.SHL.U32 R30, R27, 0x80, RZ ;  /* 0x000000801b1e7824 */ /* 0x000fca00078e00ff */
[----:B01234-:R-:W-:-:S05]  /*08a0*/  LOP3.LUT R7, R7, 0x80, R30, 0x78, !PT ;  /* 0x0000008007077812 */ /* 0x01ffca00078e781e */
[----:B------:R0:W-:Y:S02]  /*08b0*/  STG.E desc[UR4][R2.64], R7 ;  /* 0x0000000702007986 */ /* 0x0001e4000c101904 */
.L_x_109:
[----:B------:R-:W-:Y:S05]  /*08c0*/  BSYNC.RECONVERGENT B1 ;  /* 0x0000000000017941 */ /* 0x000fea0003800200 */
.L_x_108:
[----:B------:R-:W-:Y:S01]  /*08d0*/  LOP3.LUT P6, RZ, R9, 0x10090, RZ, 0xc0, !PT ;  /* 0x0001009009ff7812 */ /* 0x000fe200078cc0ff */
[----:B------:R-:W-:-:S12]  /*08e0*/  BSSY.RECONVERGENT B1, `(.L_x_110) ;  /* 0x0000007000017945 */ /* 0x000fd80003800200 */
[----:B------:R-:W-:Y:S05]  /*08f0*/  @P6 BRA `(.L_x_111) ;  /* 0x0000000000146947 */ /* 0x000fea0003800000 */
[----:B------:R-:W5:Y:S02]  /*0900*/  LDG.E R27, desc[UR4][R4.64] ;  /* 0x00000004041b7981 */ /* 0x000f64000c1e1900 */
[----:B-----5:R-:W-:-:S05]  /*0910*/  SHF.R.U32.HI R27, RZ, R10, R27 ;  /* 0x0000000aff1b7219 */ /* 0x020fca000001161b */
[----:B------:R-:W-:-:S05]  /*0920*/  IMAD.SHL.U32 R30, R27, 0x100, RZ ;  /* 0x000001001b1e7824 */ /* 0x000fca00078e00ff */
[----:B01234-:R-:W-:-:S05]  /*0930*/  LOP3.LUT R7, R7, 0x100, R30, 0x78, !PT ;  /* 0x0000010007077812 */ /* 0x01ffca00078e781e */
[----:B------:R0:W-:Y:S02]  /*0940*/  STG.E desc[UR4][R2.64], R7 ;  /* 0x0000000702007986 */ /* 0x0001e4000c101904 */
.L_x_111:
[----:B------:R-:W-:Y:S05]  /*0950*/  BSYNC.RECONVERGENT B1 ;  /* 0x0000000000017941 */ /* 0x000fea0003800200 */
.L_x_110:
        /* <DEDUP_REMOVED lines=8> */
.L_x_113:
[----:B------:R-:W-:Y:S05]  /*09e0*/  BSYNC.RECONVERGENT B1 ;  /* 0x0000000000017941 */ /* 0x000fea0003800200 */
.L_x_112:
[----:B------:R-:W-:Y:S01]  /*09f0*/  LOP3.LUT P6, RZ, R14, 0x11800, R9, 0xf8, !PT ;  /* 0x000118000eff7812 */ /* 0x000fe200078cf809 */
[----:B------:R-:W-:-:S12]  /*0a00*/  BSSY.RECONVERGENT B1, `(.L_x_114) ;  /* 0x0000007000017945 */ /* 0x000fd80003800200 */
[----:B------:R-:W-:Y:S05]  /*0a10*/  @P6 BRA `(.L_x_115) ;  /* 0x0000000000146947 */ /* 0x000fea0003800000 */
[----:B------:R-:W5:Y:S02]  /*0a20*/  LDG.E R27, desc[UR4][R4.64] ;  /* 0x00000004041b7981 */ /* 0x000f64000c1e1900 */
[----:B-----5:R-:W-:-:S05]  /*0a30*/  SHF.R.U32.HI R27, RZ, R10, R27 ;  /* 0x0000000aff1b7219 */ /* 0x020fca000001161b */
[----:B------:R-:W-:-:S05]  /*0a40*/  IMAD.SHL.U32 R30, R27, 0x400, RZ ;  /* 0x000004001b1e7824 */ /* 0x000fca00078e00ff */
[----:B01234-:R-:W-:-:S05]  /*0a50*/  LOP3.LUT R7, R7, 0x400, R30, 0x78, !PT ;  /* 0x0000040007077812 */ /* 0x01ffca00078e781e */
[----:B------:R0:W-:Y:S02]  /*0a60*/  STG.E desc[UR4][R2.64], R7 ;  /* 0x0000000702007986 */ /* 0x0001e4000c101904 */
.L_x_115:
[----:B------:R-:W-:Y:S05]  /*0a70*/  BSYNC.RECONVERGENT B1 ;  /* 0x0000000000017941 */ /* 0x000fea0003800200 */
.L_x_114:
        /* <DEDUP_REMOVED lines=8> */
.L_x_117:
[----:B------:R-:W-:Y:S05]  /*0b00*/  BSYNC.RECONVERGENT B1 ;  /* 0x0000000000017941 */ /* 0x000fea0003800200 */
.L_x_116:
        /* <DEDUP_REMOVED lines=8> */
.L_x_119:
[----:B------:R-:W-:Y:S05]  /*0b90*/  BSYNC.RECONVERGENT B1 ;  /* 0x0000000000017941 */ /* 0x000fea0003800200 */
.L_x_118:
        /* <DEDUP_REMOVED lines=8> */
.L_x_121:
[----:B------:R-:W-:Y:S05]  /*0c20*/  BSYNC.RECONVERGENT B1 ;  /* 0x0000000000017941 */ /* 0x000fea0003800200 */
.L_x_120:
        /* <DEDUP_REMOVED lines=8> */
.L_x_123:
[----:B------:R-:W-:Y:S05]  /*0cb0*/  BSYNC.RECONVERGENT B1 ;  /* 0x0000000000017941 */ /* 0x000fea0003800200 */
.L_x_122:
        /* <DEDUP_REMOVED lines=8> */
.L_x_125:
[----:B------:R-:W-:Y:S05]  /*0d40*/  BSYNC.RECONVERGENT B1 ;  /* 0x0000000000017941 */ /* 0x000fea0003800200 */
.L_x_124:
[----:B------:R-:W-:Y:S01]  /*0d50*/  LOP3.LUT P6, RZ, R9, 0x10101, RZ, 0xc0, !PT ;  /* 0x0001010109ff7812 */ /* 0x000fe200078cc0ff */
[----:B------:R-:W-:-:S12]  /*0d60*/  BSSY.RECONVERGENT B1, `(.L_x_126) ;  /* 0x0000007000017945 */ /* 0x000fd80003800200 */
[----:B------:R-:W-:Y:S05]  /*0d70*/  @P6 BRA `(.L_x_127) ;  /* 0x0000000000146947 */ /* 0x000fea0003800000 */
[----:B------:R-:W5:Y:S02]  /*0d80*/  LDG.E R21, desc[UR4][R4.64] ;  /* 0x0000000404157981 */ /* 0x000f64000c1e1900 */
[----:B-----5:R-:W-:-:S05]  /*0d90*/  SHF.R.U32.HI R21, RZ, R10, R21 ;  /* 0x0000000aff157219 */ /* 0x020fca0000011615 */
[----:B------:R-:W-:-:S05]  /*0da0*/  IMAD.U32 R30, R21, 0x10000, RZ ;  /* 0x00010000151e7824 */ /* 0x000fca00078e00ff */
[----:B01234-:R-:W-:-:S05]  /*0db0*/  LOP3.LUT R7, R7, 0x10000, R30, 0x78, !PT ;  /* 0x0001000007077812 */ /* 0x01ffca00078e781e */
[----:B------:R0:W-:Y:S02]  /*0dc0*/  STG.E desc[UR4][R2.64], R7 ;  /* 0x0000000702007986 */ /* 0x0001e4000c101904 */
.L_x_127:
[----:B------:R-:W-:Y:S05]  /*0dd0*/  BSYNC.RECONVERGENT B1 ;  /* 0x0000000000017941 */ /* 0x000fea0003800200 */
.L_x_126:
        /* <DEDUP_REMOVED lines=8> */
.L_x_129:
[----:B------:R-:W-:Y:S05]  /*0e60*/  BSYNC.RECONVERGENT B1 ;  /* 0x0000000000017941 */ /* 0x000fea0003800200 */
.L_x_128:
        /* <DEDUP_REMOVED lines=8> */
.L_x_131:
[----:B------:R-:W-:Y:S05]  /*0ef0*/  BSYNC.RECONVERGENT B1 ;  /* 0x0000000000017941 */ /* 0x000fea0003800200 */
.L_x_130:
        /* <DEDUP_REMOVED lines=8> */
.L_x_133:
[----:B------:R-:W-:Y:S05]  /*0f80*/  BSYNC.RECONVERGENT B1 ;  /* 0x0000000000017941 */ /* 0x000fea0003800200 */
.L_x_132:
[----:B------:R-:W-:Y:S04]  /*0f90*/  BSSY.RECONVERGENT B1, `(.L_x_134) ;  /* 0x0000007000017945 */ /* 0x000fe80003800200 */
[----:B------:R-:W-:Y:S05]  /*0fa0*/  @P0 BRA `(.L_x_135) ;  /* 0x0000000000140947 */ /* 0x000fea0003800000 */
[----:B------:R-:W5:Y:S02]  /*0fb0*/  LDG.E R17, desc[UR4][R4.64] ;  /* 0x0000000404117981 */ /* 0x000f64000c1e1900 */
[----:B-----5:R-:W-:-:S05]  /*0fc0*/  SHF.R.U32.HI R17, RZ, R10, R17 ;  /* 0x0000000aff117219 */ /* 0x020fca0000011611 */
[----:B------:R-:W-:-:S05]  /*0fd0*/  IMAD.SHL.U32 R18, R17, 0x100000, RZ ;  /* 0x0010000011127824 */ /* 0x000fca00078e00ff */
[----:B01234-:R-:W-:-:S05]  /*0fe0*/  LOP3.LUT R7, R7, 0x100000, R18, 0x78, !PT ;  /* 0x0010000007077812 */ /* 0x01ffca00078e7812 */
[----:B------:R0:W-:Y:S02]  /*0ff0*/  STG.E desc[UR4][R2.64], R7 ;  /* 0x0000000702007986 */ /* 0x0001e4000c101904 */
.L_x_135:
[----:B------:R-:W-:Y:S05]  /*1000*/  BSYNC.RECONVERGENT B1 ;  /* 0x0000000000017941 */ /* 0x000fea0003800200 */
.L_x_134:
        /* <DEDUP_REMOVED lines=8> */
.L_x_137:
[----:B------:R-:W-:Y:S05]  /*1090*/  BSYNC.RECONVERGENT B1 ;  /* 0x0000000000017941 */ /* 0x000fea0003800200 */
.L_x_136:
        /* <DEDUP_REMOVED lines=8> */
.L_x_139:
[----:B------:R-:W-:Y:S05]  /*1120*/  BSYNC.RECONVERGENT B1 ;  /* 0x0000000000017941 */ /* 0x000fea0003800200 */
.L_x_138:
[----:B------:R-:W-:Y:S04]  /*1130*/  BSSY.RECONVERGENT B1, `(.L_x_140) ;  /* 0x0000007000017945 */ /* 0x000fe80003800200 */
[----:B------:R-:W-:Y:S05]  /*1140*/  @P1 BRA `(.L_x_141) ;  /* 0x0000000000141947 */ /* 0x000fea0003800000 */
[----:B------:R-:W5:Y:S02]  /*1150*/  LDG.E R17, desc[UR4][R4.64] ;  /* 0x0000000404117981 */ /* 0x000f64000c1e1900 */
[----:B-----5:R-:W-:-:S05]  /*1160*/  SHF.R.U32.HI R17, RZ, R10, R17 ;  /* 0x0000000aff117219 */ /* 0x020fca0000011611 */
[----:B------:R-:W-:-:S05]  /*1170*/  IMAD.SHL.U32 R18, R17, 0x800000, RZ ;  /* 0x0080000011127824 */ /* 0x000fca00078e00ff */
[----:B01234-:R-:W-:-:S05]  /*1180*/  LOP3.LUT R7, R7, 0x800000, R18, 0x78, !PT ;  /* 0x0080000007077812 */ /* 0x01ffca00078e7812 */
[----:B------:R0:W-:Y:S02]  /*1190*/  STG.E desc[UR4][R2.64], R7 ;  /* 0x0000000702007986 */ /* 0x0001e4000c101904 */
.L_x_141:
[----:B------:R-:W-:Y:S05]  /*11a0*/  BSYNC.RECONVERGENT B1 ;  /* 0x0000000000017941 */ /* 0x000fea0003800200 */
.L_x_140:
[----:B------:R-:W-:Y:S04]  /*11b0*/  BSSY.RECONVERGENT B1, `(.L_x_142) ;  /* 0x0000007000017945 */ /* 0x000fe80003800200 */
[----:B------:R-:W-:Y:S05]  /*11c0*/  @P2 BRA `(.L_x_143) ;  /* 0x0000000000142947 */ /* 0x000fea0003800000 */
[----:B------:R-:W5:Y:S02]  /*11d0*/  LDG.E R17, desc[UR4][R4.64] ;  /* 0x0000000404117981 */ /* 0x000f64000c1e1900 */
[----:B-----5:R-:W-:-:S05]  /*11e0*/  SHF.R.U32.HI R17, RZ, R10, R17 ;  /* 0x0000000aff117219 */ /* 0x020fca0000011611 */
[----:B------:R-:W-:-:S05]  /*11f0*/  IMAD.SHL.U32 R18, R17, 0x1000000, RZ ;  /* 0x0100000011127824 */ /* 0x000fca00078e00ff */
[----:B01234-:R-:W-:-:S05]  /*1200*/  LOP3.LUT R7, R7, 0x1000000, R18, 0x78, !PT ;  /* 0x0100000007077812 */ /* 0x01ffca00078e7812 */
[----:B------:R0:W-:Y:S02]  /*1210*/  STG.E desc[UR4][R2.64], R7 ;  /* 0x0000000702007986 */ /* 0x0001e4000c101904 */
.L_x_143:
[----:B------:R-:W-:Y:S05]  /*1220*/  BSYNC.RECONVERGENT B1 ;  /* 0x0000000000017941 */ /* 0x000fea0003800200 */
.L_x_142:
[----:B------:R-:W-:Y:S04]  /*1230*/  BSSY.RECONVERGENT B1, `(.L_x_144) ;  /* 0x0000007000017945 */ /* 0x000fe80003800200 */
[----:B------:R-:W-:Y:S05]  /*1240*/  @P3 BRA `(.L_x_145) ;  /* 0x0000000000143947 */ /* 0x000fea0003800000 */
[----:B------:R-:W5:Y:S02]  /*1250*/  LDG.E R17, desc[UR4][R4.64] ;  /* 0x0000000404117981 */ /* 0x000f64000c1e1900 */
[----:B-----5:R-:W-:-:S05]  /*1260*/  SHF.R.U32.HI R17, RZ, R10, R17 ;  /* 0x0000000aff117219 */ /* 0x020fca0000011611 */
[----:B------:R-:W-:-:S05]  /*1270*/  IMAD.SHL.U32 R18, R17, 0x2000000, RZ ;  /* 0x0200000011127824 */ /* 0x000fca00078e00ff */
[----:B01234-:R-:W-:-:S05]  /*1280*/  LOP3.LUT R7, R7, 0x2000000, R18, 0x78, !PT ;  /* 0x0200000007077812 */ /* 0x01ffca00078e7812 */
[----:B------:R0:W-:Y:S02]  /*1290*/  STG.E desc[UR4][R2.64], R7 ;  /* 0x0000000702007986 */ /* 0x0001e4000c101904 */
.L_x_145:
[----:B------:R-:W-:Y:S05]  /*12a0*/  BSYNC.RECONVERGENT B1 ;  /* 0x0000000000017941 */ /* 0x000fea0003800200 */
.L_x_144:
[----:B------:R-:W-:Y:S04]  /*12b0*/  BSSY.RECONVERGENT B1, `(.L_x_146) ;  /* 0x0000007000017945 */ /* 0x000fe80003800200 */
[----:B------:R-:W-:Y:S05]  /*12c0*/  @P5 BRA `(.L_x_147) ;  /* 0x0000000000145947 */ /* 0x000fea0003800000 */
[----:B------:R-:W5:Y:S02]  /*12d0*/  LDG.E R17, desc[UR4][R4.64] ;  /* 0x0000000404117981 */ /* 0x000f64000c1e1900 */
[----:B-----5:R-:W-:-:S05]  /*12e0*/  SHF.R.U32.HI R17, RZ, R10, R17 ;  /* 0x0000000aff117219 */ /* 0x020fca0000011611 */
[----:B------:R-:W-:-:S05]  /*12f0*/  IMAD.SHL.U32 R18, R17, 0x4000000, RZ ;  /* 0x0400000011127824 */ /* 0x000fca00078e00ff */
[----:B01234-:R-:W-:-:S05]  /*1300*/  LOP3.LUT R7, R7, 0x4000000, R18, 0x78, !PT ;  /* 0x0400000007077812 */ /* 0x01ffca00078e7812 */
[----:B------:R0:W-:Y:S02]  /*1310*/  STG.E desc[UR4][R2.64], R7 ;  /* 0x0000000702007986 */ /* 0x0001e4000c101904 */
.L_x_147:
[----:B------:R-:W-:Y:S05]  /*1320*/  BSYNC.RECONVERGENT B1 ;  /* 0x0000000000017941 */ /* 0x000fea0003800200 */
.L_x_146:
[----:B------:R-:W-:Y:S04]  /*1330*/  BSSY.RECONVERGENT B1, `(.L_x_148) ;  /* 0x0000007000017945 */ /* 0x000fe80003800200 */
[----:B------:R-:W-:Y:S05]  /*1340*/  @P4 BRA `(.L_x_149) ;  /* 0x0000000000144947 */ /* 0x000fea0003800000 */
[----:B------:R-:W5:Y:S02]  /*1350*/  LDG.E R17, desc[UR4][R4.64] ;  /* 0x0000000404117981 */ /* 0x000f64000c1e1900 */
[----:B-----5:R-:W-:-:S05]  /*1360*/  SHF.R.U32.HI R17, RZ, R10, R17 ;  /* 0x0000000aff117219 */ /* 0x020fca0000011611 */
[----:B------:R-:W-:-:S05]  /*1370*/  IMAD.SHL.U32 R18, R17, 0x8000000, RZ ;  /* 0x0800000011127824 */ /* 0x000fca00078e00ff */
[----:B01234-:R-:W-:-:S05]  /*1380*/  LOP3.LUT R7, R7, 0x8000000, R18, 0x78, !PT ;  /* 0x0800000007077812 */ /* 0x01ffca00078e7812 */
[----:B------:R0:W-:Y:S02]  /*1390*/  STG.E desc[UR4][R2.64], R7 ;  /* 0x0000000702007986 */ /* 0x0001e4000c101904 */
.L_x_149:
[----:B------:R-:W-:Y:S05]  /*13a0*/  BSYNC.RECONVERGENT B1 ;  /* 0x0000000000017941 */ /* 0x000fea0003800200 */
.L_x_148:
        /* <DEDUP_REMOVED lines=8> */
.L_x_151:
[----:B------:R-:W-:Y:S05]  /*1430*/  BSYNC.RECONVERGENT B1 ;  /* 0x0000000000017941 */ /* 0x000fea0003800200 */
.L_x_150:
        /* <DEDUP_REMOVED lines=8> */
.L_x_153:
[----:B------:R-:W-:Y:S05]  /*14c0*/  BSYNC.RECONVERGENT B1 ;  /* 0x0000000000017941 */ /* 0x000fea0003800200 */
.L_x_152:
        /* <DEDUP_REMOVED lines=8> */
.L_x_155:
[----:B------:R-:W-:Y:S05]  /*1550*/  BSYNC.RECONVERGENT B1 ;  /* 0x0000000000017941 */ /* 0x000fea0003800200 */
.L_x_154:
[----:B------:R-:W-:Y:S01]  /*1560*/  LOP3.LUT P6, RZ, R9, 0x2401, RZ, 0xc0, !PT ;  /* 0x0000240109ff7812 */ /* 0x000fe200078cc0ff */
[----:B------:R-:W-:-:S12]  /*1570*/  BSSY.RECONVERGENT B1, `(.L_x_156) ;  /* 0x0000007000017945 */ /* 0x000fd80003800200 */
[----:B------:R-:W-:Y:S05]  /*1580*/  @P6 BRA `(.L_x_157) ;  /* 0x0000000000146947 */ /* 0x000fea0003800000 */
[----:B------:R-:W5:Y:S02]  /*1590*/  LDG.E R17, desc[UR4][R4.64] ;  /* 0x0000000404117981 */ /* 0x000f64000c1e1900 */
[----:B-----5:R-:W-:-:S05]  /*15a0*/  SHF.R.U32.HI R17, RZ, R10, R17 ;  /* 0x0000000aff117219 */ /* 0x020fca0000011611 */
[----:B------:R-:W-:-:S05]  /*15b0*/  IMAD.U32 R14, R17, -0x80000000, RZ ;  /* 0x80000000110e7824 */ /* 0x000fca00078e00ff */
[----:B01234-:R-:W-:-:S05]  /*15c0*/  LOP3.LUT R7, R14, R7, RZ, 0x3c, !PT ;  /* 0x000000070e077212 */ /* 0x01ffca00078e3cff */
[----:B------:R0:W-:Y:S02]  /*15d0*/  STG.E desc[UR4][R2.64], R7 ;  /* 0x0000000702007986 */ /* 0x0001e4000c101904 */
.L_x_157:
[----:B------:R-:W-:Y:S05]  /*15e0*/  BSYNC.RECONVERGENT B1 ;  /* 0x0000000000017941 */ /* 0x000fea0003800200 */
.L_x_156:
[----:B------:R-:W-:-:S05]  /*15f0*/  VIADD R10, R10, 0x1 ;  /* 0x000000010a0a7836 */ /* 0x000fca0000000000 */
[----:B------:R-:W-:-:S13]  /*1600*/  ISETP.NE.AND P6, PT, R10, 0x20, PT ;  /* 0x000000200a00780c */ /* 0x000fda0003fc5270 */
[----:B------:R-:W-:Y:S05]  /*1610*/  @P6 BRA `(.L_x_158) ;  /* 0xffffffec00846947 */ /* 0x000fea000383ffff */
[----:B------:R-:W-:-:S05]  /*1620*/  VIADD R9, R9, 0x1 ;  /* 0x0000000109097836 */ /* 0x000fca0000000000 */
[----:B------:R-:W-:-:S13]  /*1630*/  ISETP.NE.AND P0, PT, R9, R6, PT ;  /* 0x000000060900720c */ /* 0x000fda0003f05270 */
[----:B------:R-:W-:Y:S05]  /*1640*/  @P0 BRA `(.L_x_159) ;  /* 0xffffffe800b40947 */ /* 0x000fea000383ffff */
.L_x_95:
[----:B------:R-:W-:Y:S05]  /*1650*/  BSYNC.RECONVERGENT B0 ;  /* 0x0000000000007941 */ /* 0x000fea0003800200 */
.L_x_94:
[----:B------:R-:W-:Y:S06]  /*1660*/  BAR.SYNC.DEFER_BLOCKING 0x0 ;  /* 0x0000000000007b1d */ /* 0x000fec0000010000 */
[----:B------:R-:W-:Y:S05]  /*1670*/  EXIT ;  /* 0x000000000000794d */ /* 0x000fea0003800000 */
.L_x_160:
        /* <DEDUP_REMOVED lines=16> */
.L_x_164:


//--------------------- .text._Z19global_multi_threadPjj --------------------------
	.section	.text._Z19global_multi_threadPjj,"ax",@progbits
	.align	128
        .global         _Z19global_multi_threadPjj
        .type           _Z19global_multi_threadPjj,@function
        .size           _Z19global_multi_threadPjj,(.L_x_165 - _Z19global_multi_threadPjj)
        .other          _Z19global_multi_threadPjj,@"STO_CUDA_ENTRY STV_DEFAULT"
_Z19global_multi_threadPjj:
.text._Z19global_multi_threadPjj:
[----:B------:R-:W-:Y:S01]  /*0000*/  LDC R1, c[0x0][0x37c] ;  /* 0x0000df00ff017b82 */ /* 0x000fe20000000800 */
[----:B------:R-:W0:Y:S07]  /*0010*/  S2R R0, SR_TID.X ;  /* 0x0000000000007919 */ /* 0x000e2e0000002100 */
[----:B------:R-:W0:Y:S08]  /*0020*/  S2UR UR4, SR_CTAID.X ;  /* 0x00000000000479c3 */ /* 0x000e300000002500 */
[----:B------:R-:W0:Y:S08]  /*0030*/  LDC R3, c[0x0][0x360] ;  /* 0x0000d800ff037b82 */ /* 0x000e300000000800 */
[----:B------:R-:W1:Y:S01]  /*0040*/  LDC R2, c[0x0][0x388] ;  /* 0x0000e200ff027b82 */ /* 0x000e620000000800 */
[----:B0-----:R-:W-:Y:S01]  /*0050*/  IMAD R0, R3, UR4, R0 ;  /* 0x0000000403007c24 */ /* 0x001fe2000f8e0200 */
[----:B------:R-:W0:Y:S03]  /*0060*/  LDCU.64 UR4, c[0x0][0x358] ;  /* 0x00006b00ff0477ac */ /* 0x000e260008000a00 */
[C---:B------:R-:W-:Y:S01]  /*0070*/  IMAD.SHL.U32 R3, R0.reuse, 0x20, RZ ;  /* 0x0000002000037824 */ /* 0x040fe200078e00ff */
[----:B------:R-:W-:Y:S01]  /*0080*/  SHF.R.U32.HI R8, RZ, 0xf, R0 ;  /* 0x0000000fff087819 */ /* 0x000fe20000011600 */
[----:B------:R-:W-:-:S02]  /*0090*/  IMAD.SHL.U32 R4, R0, 0x4, RZ ;  /* 0x0000000400047824 */ /* 0x000fc400078e00ff */
[----:B------:R-:W-:Y:S01]  /*00a0*/  IMAD.SHL.U32 R5, R0, 0x40, RZ ;  /* 0x0000004000057824 */ /* 0x000fe200078e00ff */
[----:B------:R-:W-:-:S04]  /*00b0*/  LOP3.LUT R3, R3, 0x200, RZ, 0xc0, !PT ;  /* 0x0000020003037812 */ /* 0x000fc800078ec0ff */
[----:B------:R-:W-:Y:S01]  /*00c0*/  LOP3.LUT R4, R3, 0x4, R4, 0xf8, !PT ;  /* 0x0000000403047812 */ /* 0x000fe200078ef804 */
[----:B------:R-:W-:-:S03]  /*00d0*/  IMAD.SHL.U32 R3, R0, 0x80, RZ ;  /* 0x0000008000037824 */ /* 0x000fc600078e00ff */
[----:B------:R-:W-:Y:S01]  /*00e0*/  LOP3.LUT R6, R4, 0x800, R5, 0xf8, !PT ;  /* 0x0000080004067812 */ /* 0x000fe200078ef805 */
[C---:B------:R-:W-:Y:S02]  /*00f0*/  IMAD.SHL.U32 R4, R0.reuse, 0x100, RZ ;  /* 0x0000010000047824 */ /* 0x040fe400078e00ff */
[----:B------:R-:W-:Y:S01]  /*0100*/  IMAD.SHL.U32 R5, R0, 0x200, RZ ;  /* 0x0000020000057824 */ /* 0x000fe200078e00ff */
[----:B------:R-:W-:Y:S01]  /*0110*/  LOP3.LUT R7, R6, 0x2000, R3, 0xf8, !PT ;  /* 0x0000200006077812 */ /* 0x000fe200078ef803 */
[----:B-1----:R-:W-:-:S03]  /*0120*/  IMAD.SHL.U32 R3, R2, 0x2, RZ ;  /* 0x0000000202037824 */ /* 0x002fc600078e00ff */
[----:B------:R-:W-:Y:S02]  /*0130*/  LOP3.LUT R4, R7, 0x18000, R4, 0xf8, !PT ;  /* 0x0001800007047812 */ /* 0x000fe400078ef804 */
[----:B------:R-:W-:Y:S02]  /*0140*/  LOP3.LUT R3, R3, 0x4, RZ, 0xc0, !PT ;  /* 0x0000000403037812 */ /* 0x000fe400078ec0ff */
[----:B------:R-:W-:Y:S01]  /*0150*/  LOP3.LUT R6, R4, 0x40000, R5, 0xf8, !PT ;  /* 0x0004000004067812 */ /* 0x000fe200078ef805 */
[----:B------:R-:W-:Y:S01]  /*0160*/  IMAD.SHL.U32 R4, R2, 0x4, RZ ;  /* 0x0000000402047824 */ /* 0x000fe200078e00ff */
[----:B------:R-:W-:Y:S01]  /*0170*/  LOP3.LUT R3, R3, 0x1, R2, 0xf8, !PT ;  /* 0x0000000103037812 */ /* 0x000fe200078ef802 */
[----:B------:R-:W-:Y:S01]  /*0180*/  IMAD.SHL.U32 R5, R0, 0x400, RZ ;  /* 0x0000040000057824 */ /* 0x000fe200078e00ff */
[----:B------:R-:W-:Y:S02]  /*0190*/  SHF.R.U32.HI R7, RZ, 0x11, R0 ;  /* 0x00000011ff077819 */ /* 0x000fe40000011600 */
[----:B------:R-:W-:Y:S01]  /*01a0*/  LOP3.LUT R3, R3, 0x10, R4, 0xf8, !PT ;  /* 0x0000001003037812 */ /* 0x000fe200078ef804 */
[----:B------:R-:W-:Y:S01]  /*01b0*/  IMAD.SHL.U32 R4, R2, 0x8, RZ ;  /* 0x0000000802047824 */ /* 0x000fe200078e00ff */
[----:B------:R-:W-:Y:S01]  /*01c0*/  LOP3.LUT R6, R6, 0xf00000, R5, 0xf8, !PT ;  /* 0x00f0000006067812 */ /* 0x000fe200078ef805 */
[----:B------:R-:W-:Y:S01]  /*01d0*/  IMAD.SHL.U32 R5, R0, 0x800, RZ ;  /* 0x0000080000057824 */ /* 0x000fe200078e00ff */
[----:B------:R-:W-:-:S02]  /*01e0*/  LOP3.LUT R7, R7, 0x1, RZ, 0xc0, !PT ;  /* 0x0000000107077812 */ /* 0x000fc400078ec0ff */
[----:B------:R-:W-:Y:S01]  /*01f0*/  LOP3.LUT R3, R3, 0x40, R4, 0xf8, !PT ;  /* 0x0000004003037812 */ /* 0x000fe200078ef804 */
[----:B------:R-:W-:Y:S01]  /*0200*/  IMAD.SHL.U32 R4, R2, 0x10, RZ ;  /* 0x0000001002047824 */ /* 0x000fe200078e00ff */
[----:B------:R-:W-:Y:S01]  /*0210*/  LOP3.LUT R6, R6, 0x2000000, R5, 0xf8, !PT ;  /* 0x0200000006067812 */ /* 0x000fe200078ef805 */
[----:B------:R-:W-:Y:S01]  /*0220*/  IMAD.SHL.U32 R5, R0, 0x2000, RZ ;  /* 0x0000200000057824 */ /* 0x000fe200078e00ff */
[----:B------:R-:W-:Y:S02]  /*0230*/  LOP3.LUT R7, R7, 0x8, R8, 0xf8, !PT ;  /* 0x0000000807077812 */ /* 0x000fe400078ef808 */
[----:B------:R-:W-:Y:S01]  /*0240*/  LOP3.LUT R3, R3, 0x100, R4, 0xf8, !PT ;  /* 0x0000010003037812 */ /* 0x000fe200078ef804 */
[----:B------:R-:W-:Y:S01]  /*0250*/  IMAD.SHL.U32 R4, R2, 0x20, RZ ;  /* 0x0000002002047824 */ /* 0x000fe200078e00ff */
[----:B------:R-:W-:Y:S02]  /*0260*/  SHF.R.U32.HI R8, RZ, 0xd, R0 ;  /* 0x0000000dff087819 */ /* 0x000fe40000011600 */
[----:B------:R-:W-:Y:S01]  /*0270*/  LOP3.LUT R6, R6, 0x10000000, R5, 0xf8, !PT ;  /* 0x1000000006067812 */ /* 0x000fe200078ef805 */
[----:B------:R-:W-:Y:S01]  /*0280*/  IMAD.SHL.U32 R5, R0, 0x4000, RZ ;  /* 0x0000400000057824 */ /* 0x000fe200078e00ff */
[----:B------:R-:W-:Y:S01]  /*0290*/  LOP3.LUT R3, R3, 0x1c00, R4, 0xf8, !PT ;  /* 0x00001c0003037812 */ /* 0x000fe200078ef804 */
[----:B------:R-:W-:Y:S01]  /*02a0*/  IMAD.SHL.U32 R4, R2, 0x40, RZ ;  /* 0x0000004002047824 */ /* 0x000fe200078e00ff */
[----:B------:R-:W-:-:S02]  /*02b0*/  LOP3.LUT R7, R7, 0x40, R8, 0xf8, !PT ;  /* 0x0000004007077812 */ /* 0x000fc400078ef808 */
[----:B------:R-:W-:Y:S02]  /*02c0*/  SHF.R.U32.HI R8, RZ, 0xc, R0 ;  /* 0x0000000cff087819 */ /* 0x000fe40000011600 */
[----:B------:R-:W-:Y:S01]  /*02d0*/  LOP3.LUT R6, R6, 0x40000000, R5, 0xf8, !PT ;  /* 0x4000000006067812 */ /* 0x000fe200078ef805 */
[----:B------:R-:W-:Y:S01]  /*02e0*/  IMAD.SHL.U32 R5, R0, 0x8, RZ ;  /* 0x0000000800057824 */ /* 0x000fe200078e00ff */
[----:B------:R-:W-:Y:S01]  /*02f0*/  LOP3.LUT R3, R3, 0xc000, R4, 0xf8, !PT ;  /* 0x0000c00003037812 */ /* 0x000fe200078ef804 */
[----:B------:R-:W-:Y:S01]  /*0300*/  IMAD.SHL.U32 R4, R2, 0x80, RZ ;  /* 0x0000008002047824 */ /* 0x000fe200078e00ff */
[----:B------:R-:W-:Y:S02]  /*0310*/  LOP3.LUT R7, R7, 0x100, R8, 0xf8, !PT ;  /* 0x0000010007077812 */ /* 0x000fe400078ef808 */
        /* <DEDUP_REMOVED lines=8> */
[----:B------:R-:W-:Y:S01]  /*03a0*/  IMAD.MOV.U32 R6, RZ, RZ, RZ ;  /* 0x000000ffff067224 */ /* 0x000fe200078e00ff */
[----:B------:R-:W-:Y:S01]  /*03b0*/  LOP3.LUT R4, R4, 0xf80000, R5, 0xf8, !PT ;  /* 0x00f8000004047812 */ /* 0x000fe200078ef805 */
[----:B------:R-:W-:Y:S01]  /*03c0*/  IMAD.MOV.U32 R5, RZ, RZ, RZ ;  /* 0x000000ffff057224 */ /* 0x000fe200078e00ff */
[----:B0-----:R-:W-:-:S07]  /*03d0*/  LOP3.LUT R2, R7, 0x8000, R8, 0xf8, !PT ;  /* 0x0000800007027812 */ /* 0x001fce00078ef808 */
.L_x_161:
[C---:B------:R-:W-:Y:S01]  /*03e0*/  IMAD.SHL.U32 R7, R6.reuse, 0x2000000, RZ ;  /* 0x0200000006077824 */ /* 0x040fe200078e00ff */
[----:B------:R-:W-:Y:S01]  /*03f0*/  SHF.R.U32.HI R10, RZ, 0x4, R6 ;  /* 0x00000004ff0a7819 */ /* 0x000fe20000011606 */
[----:B------:R-:W-:-:S03]  /*0400*/  IMAD.SHL.U32 R8, R6, 0x4000000, RZ ;  /* 0x0400000006087824 */ /* 0x000fc600078e00ff */
[----:B------:R-:W-:Y:S02]  /*0410*/  LOP3.LUT R7, R4, 0x2000000, R7, 0xf8, !PT ;  /* 0x0200000004077812 */ /* 0x000fe400078ef807 */
[----:B------:R-:W-:Y:S01]  /*0420*/  LOP3.LUT R9, R3, R10, RZ, 0xfc, !PT ;  /* 0x0000000a03097212 */ /* 0x000fe200078efcff */
[----:B------:R-:W-:Y:S01]  /*0430*/  IMAD.SHL.U32 R10, R6, 0x8000000, RZ ;  /* 0x08000000060a7824 */ /* 0x000fe200078e00ff */
[----:B------:R-:W-:Y:S02]  /*0440*/  LOP3.LUT R7, R7, 0x8000000, R8, 0xf8, !PT ;  /* 0x0800000007077812 */ /* 0x000fe400078ef808 */
[C-C-:B------:R-:W-:Y:S02]  /*0450*/  SHF.L.W.U32.HI R8, R9.reuse, 0x1b, R2.reuse ;  /* 0x0000001b09087819 */ /* 0x140fe40000010e02 */
[----:B------:R-:W-:Y:S02]  /*0460*/  SHF.L.W.U32.HI R11, R9, 0xc, R2 ;  /* 0x0000000c090b7819 */ /* 0x000fe40000010e02 */
[----:B------:R-:W-:-:S02]  /*0470*/  LOP3.LUT R7, R7, 0x60000000, R10, 0xf8, !PT ;  /* 0x6000000007077812 */ /* 0x000fc400078ef80a */
[----:B------:R-:W-:Y:S02]  /*0480*/  LOP3.LUT R12, R9, 0xfffff, RZ, 0xc0, !PT ;  /* 0x000fffff090c7812 */ /* 0x000fe400078ec0ff */
[----:B------:R-:W-:Y:S02]  /*0490*/  LOP3.LUT R10, R11, R8, RZ, 0x3c, !PT ;  /* 0x000000080b0a7212 */ /* 0x000fe400078e3cff */
[C-C-:B------:R-:W-:Y:S02]  /*04a0*/  SHF.L.W.U32.HI R8, R9.reuse, 0xe, R2.reuse ;  /* 0x0000000e09087819 */ /* 0x140fe40000010e02 */
[----:B------:R-:W-:Y:S02]  /*04b0*/  SHF.L.W.U32.HI R11, R9, 0xd, R2 ;  /* 0x0000000d090b7819 */ /* 0x000fe40000010e02 */
[C-C-:B------:R-:W-:Y:S02]  /*04c0*/  SHF.L.W.U32.HI R13, R7.reuse, 0x1b, R12.reuse ;  /* 0x0000001b070d7819 */ /* 0x140fe40000010e0c */
[----:B------:R-:W-:-:S02]  /*04d0*/  SHF.L.W.U32.HI R14, R7, 0xc, R12 ;  /* 0x0000000c070e7819 */ /* 0x000fc40000010e0c */
[----:B------:R-:W-:Y:S02]  /*04e0*/  SHF.L.W.U32.HI R9, R9, 0x12, R2 ;  /* 0x0000001209097819 */ /* 0x000fe40000010e02 */
[----:B------:R-:W-:Y:S02]  /*04f0*/  LOP3.LUT R8, R10, R8, R11, 0x78, !PT ;  /* 0x000000080a087212 */ /* 0x000fe400078e780b */
[----:B------:R-:W-:Y:S02]  /*0500*/  LOP3.LUT R13, R14, R13, RZ, 0x3c, !PT ;  /* 0x0000000d0e0d7212 */ /* 0x000fe400078e3cff */
[C-C-:B------:R-:W-:Y:S02]  /*0510*/  SHF.L.W.U32.HI R15, R7.reuse, 0xe, R12.reuse ;  /* 0x0000000e070f7819 */ /* 0x140fe40000010e0c */
[----:B------:R-:W-:Y:S02]  /*0520*/  SHF.L.W.U32.HI R10, R7, 0xd, R12 ;  /* 0x0000000d070a7819 */ /* 0x000fe40000010e0c */
[----:B------:R-:W-:-:S02]  /*0530*/  LOP3.LUT R9, R9, 0xabb119ad, RZ, 0x3c, !PT ;  /* 0xabb119ad09097812 */ /* 0x000fc400078e3cff */
[C---:B------:R-:W-:Y:S02]  /*0540*/  SHF.L.W.U32.HI R16, R7.reuse, 0x12, R12 ;  /* 0x0000001207107819 */ /* 0x040fe40000010e0c */
[----:B------:R-:W-:Y:S02]  /*0550*/  LOP3.LUT R14, R7, 0xfffff, RZ, 0xc0, !PT ;  /* 0x000fffff070e7812 */ /* 0x000fe400078ec0ff */
[----:B------:R-:W-:Y:S02]  /*0560*/  LOP3.LUT R15, R13, R15, R10, 0x78, !PT ;  /* 0x0000000f0d0f7212 */ /* 0x000fe400078e780a */
[C---:B------:R-:W-:Y:S02]  /*0570*/  LOP3.LUT R13, R9.reuse, 0xfffff, RZ, 0xc0, !PT ;  /* 0x000fffff090d7812 */ /* 0x040fe400078ec0ff */
[----:B------:R-:W-:Y:S02]  /*0580*/  LOP3.LUT R16, R16, 0xdfd863d6, RZ, 0x3c, !PT ;  /* 0xdfd863d610107812 */ /* 0x000fe400078e3cff */
[----:B------:R-:W-:-:S02]  /*0590*/  SHF.L.W.U32.HI R18, R9, 0x1b, R14 ;  /* 0x0000001b09127819 */ /* 0x000fc40000010e0e */
[----:B------:R-:W-:Y:S02]  /*05a0*/  SHF.L.W.U32.HI R10, R8, 0x9, RZ ;  /* 0x00000009080a7819 */ /* 0x000fe40000010eff */
[----:B------:R-:W-:Y:S02]  /*05b0*/  SHF.L.W.U32.HI R7, R9, 0xc, R14 ;  /* 0x0000000c09077819 */ /* 0x000fe40000010e0e */
[C-C-:B------:R-:W-:Y:S02]  /*05c0*/  SHF.L.W.U32.HI R17, R16.reuse, 0x1b, R13.reuse ;  /* 0x0000001b10117819 */ /* 0x140fe40000010e0d */
[----:B------:R-:W-:Y:S02]  /*05d0*/  SHF.L.W.U32.HI R20, R16, 0xc, R13 ;  /* 0x0000000c10147819 */ /* 0x000fe40000010e0d */
[----:B------:R-:W-:Y:S02]  /*05e0*/  SHF.L.W.U32.HI R19, R15, 0x9, R8 ;  /* 0x000000090f137819 */ /* 0x000fe40000010e08 */
[----:B------:R-:W-:Y:S01]  /*05f0*/  LOP3.LUT R18, R18, R7, R10, 0x96, !PT ;  /* 0x0000000712127212 */ /* 0x000fe200078e960a */
[----:B------:R-:W-:Y:S01]  /*0600*/  IMAD.MOV.U32 R10, RZ, RZ, 0xc25f119 ;  /* 0x0c25f119ff0a7424 */ /* 0x000fe200078e00ff */
[----:B------:R-:W-:-:S02]  /*0610*/  SHF.L.W.U32.HI R11, R9, 0x12, R14 ;  /* 0x00000012090b7819 */ /* 0x000fc40000010e0e */
[----:B------:R-:W-:Y:S02]  /*0620*/  SHF.L.W.U32.HI R7, R8, 0x1e, RZ ;  /* 0x0000001e08077819 */ /* 0x000fe40000010eff */
[C-C-:B------:R-:W-:Y:S02]  /*0630*/  SHF.L.W.U32.HI R12, R9.reuse, 0xe, R14.reuse ;  /* 0x0000000e090c7819 */ /* 0x140fe40000010e0e */
[----:B------:R-:W-:Y:S02]  /*0640*/  SHF.L.W.U32.HI R9, R9, 0xd, R14 ;  /* 0x0000000d09097819 */ /* 0x000fe40000010e0e */
[----:B------:R-:W-:Y:S02]  /*0650*/  LOP3.LUT R17, R17, R20, R19, 0x96, !PT ;  /* 0x0000001411117212 */ /* 0x000fe400078e9613 */
[C-C-:B------:R-:W-:Y:S02]  /*0660*/  SHF.L.W.U32.HI R14, R16.reuse, 0x12, R13.reuse ;  /* 0x00000012100e7819 */ /* 0x140fe40000010e0d */
[----:B------:R-:W-:-:S02]  /*0670*/  SHF.L.W.U32.HI R22, R16, 0xe, R13 ;  /* 0x0000000e10167819 */ /* 0x000fc40000010e0d */
[C---:B------:R-:W-:Y:S02]  /*0680*/  SHF.L.W.U32.HI R19, R16.reuse, 0xd, R13 ;  /* 0x0000000d10137819 */ /* 0x040fe40000010e0d */
[----:B------:R-:W-:Y:S02]  /*0690*/  LOP3.LUT R11, R11, 0x5b6c9588, RZ, 0x3c, !PT ;  /* 0x5b6c95880b0b7812 */ /* 0x000fe400078e3cff */
[----:B------:R-:W-:Y:S02]  /*06a0*/  LOP3.LUT R7, R7, 0x4fabb59b, RZ, 0x3c, !PT ;  /* 0x4fabb59b07077812 */ /* 0x000fe400078e3cff */
[----:B------:R-:W-:Y:S02]  /*06b0*/  LOP3.LUT R16, R16, 0xfffff, RZ, 0xc0, !PT ;  /* 0x000fffff10107812 */ /* 0x000fe400078ec0ff */
[C-C-:B------:R-:W-:Y:S02]  /*06c0*/  SHF.L.W.U32.HI R21, R7.reuse, 0x1e, R10.reuse ;  /* 0x0000001e07157819 */ /* 0x140fe40000010e0a */
[----:B------:R-:W-:-:S02]  /*06d0*/  SHF.L.W.U32.HI R24, R7, 0x3, R10 ;  /* 0x0000000307187819 */ /* 0x000fc40000010e0a */
[----:B------:R-:W-:Y:S02]  /*06e0*/  SHF.L.W.U32.HI R23, R11, 0x12, R16 ;  /* 0x000000120b177819 */ /* 0x000fe40000010e10 */
[----:B------:R-:W-:Y:S02]  /*06f0*/  SHF.L.W.U32.HI R20, R8, 0x11, RZ ;  /* 0x0000001108147819 */ /* 0x000fe40000010eff */
[----:B------:R-:W-:Y:S02]  /*0700*/  SHF.L.W.U32.HI R13, R15, 0x1e, R8 ;  /* 0x0000001e0f0d7819 */ /* 0x000fe40000010e08 */
[----:B------:R-:W-:Y:S02]  /*0710*/  LOP3.LUT R12, R18, R12, R9, 0x78, !PT ;  /* 0x0000000c120c7212 */ /* 0x000fe400078e7809 */
[----:B------:R-:W-:Y:S02]  /*0720*/  LOP3.LUT R18, R21, R24, R23, 0x96, !PT ;  /* 0x0000001815127212 */ /* 0x000fe400078e9617 */
[----:B------:R-:W-:-:S02]  /*0730*/  LOP3.LUT R21, R13, R20, RZ, 0x3c, !PT ;  /* 0x000000140d157212 */ /* 0x000fc400078e3cff */
[----:B------:R-:W-:Y:S02]  /*0740*/  LOP3.LUT R9, R17, R22, R19, 0x78, !PT ;  /* 0x0000001611097212 */ /* 0x000fe400078e7813 */
[C---:B------:R-:W-:Y:S02]  /*0750*/  SHF.L.W.U32.HI R13, R8.reuse, 0x13, RZ ;  /* 0x00000013080d7819 */ /* 0x040fe40000010eff */
[C---:B------:R-:W-:Y:S02]  /*0760*/  SHF.L.W.U32.HI R22, R8.reuse, 0x12, RZ ;  /* 0x0000001208167819 */ /* 0x040fe40000010eff */
[C-C-:B------:R-:W-:Y:S02]  /*0770*/  SHF.L.W.U32.HI R19, R7.reuse, 0x5, R10.reuse ;  /* 0x0000000507137819 */ /* 0x140fe40000010e0a */
[----:B------:R-:W-:Y:S02]  /*0780*/  SHF.L.W.U32.HI R23, R7, 0x4, R10 ;  /* 0x0000000407177819 */ /* 0x000fe40000010e0a */
[----:B------:R-:W-:-:S02]  /*0790*/  LOP3.LUT R20, R8, 0x7fff, RZ, 0xc0, !PT ;  /* 0x00007fff08147812 */ /* 0x000fc400078ec0ff */
[----:B------:R-:W-:Y:S02]  /*07a0*/  LOP3.LUT R13, R21, R13, R22, 0x78, !PT ;  /* 0x0000000d150d7212 */ /* 0x000fe400078e7816 */
[----:B------:R-:W-:Y:S02]  /*07b0*/  LOP3.LUT R8, R18, R19, R23, 0x78, !PT ;  /* 0x0000001312087212 */ /* 0x000fe400078e7817 */
[----:B------:R-:W-:Y:S02]  /*07c0*/  SHF.L.W.U32.HI R22, R15, 0x11, R20 ;  /* 0x000000110f167819 */ /* 0x000fe40000010e14 */
[----:B------:R-:W-:Y:S02]  /*07d0*/  SHF.L.W.U32.HI R19, R12, 0x1e, R15 ;  /* 0x0000001e0c137819 */ /* 0x000fe40000010e0f */
[C-C-:B------:R-:W-:Y:S02]  /*07e0*/  SHF.L.W.U32.HI R17, R11.reuse, 0x1b, R16.reuse ;  /* 0x0000001b0b117819 */ /* 0x140fe40000010e10 */
[----:B------:R-:W-:-:S02]  /*07f0*/  SHF.L.W.U32.HI R24, R11, 0xc, R16 ;  /* 0x0000000c0b187819 */ /* 0x000fc40000010e10 */
[----:B------:R-:W-:Y:S02]  /*0800*/  SHF.L.W.U32.HI R25, R12, 0x9, R15 ;  /* 0x000000090c197819 */ /* 0x000fe40000010e0f */
[C-C-:B------:R-:W-:Y:S02]  /*0810*/  SHF.L.W.U32.HI R18, R15.reuse, 0x13, R20.reuse ;  /* 0x000000130f127819 */ /* 0x140fe40000010e14 */
[C---:B------:R-:W-:Y:S02]  /*0820*/  SHF.L.W.U32.HI R21, R15.reuse, 0x12, R20 ;  /* 0x000000120f157819 */ /* 0x040fe40000010e14 */
[----:B------:R-:W-:Y:S02]  /*0830*/  LOP3.LUT R15, R15, 0x7fff, RZ, 0xc0, !PT ;  /* 0x00007fff0f0f7812 */ /* 0x000fe400078ec0ff */
[----:B------:R-:W-:Y:S02]  /*0840*/  LOP3.LUT R22, R19, R22, RZ, 0x3c, !PT ;  /* 0x0000001613167212 */ /* 0x000fe400078e3cff */
[----:B------:R-:W-:-:S02]  /*0850*/  LOP3.LUT R17, R17, R24, R25, 0x96, !PT ;  /* 0x0000001811117212 */ /* 0x000fc400078e9619 */
[----:B------:R-:W-:Y:S02]  /*0860*/  SHF.L.W.U32.HI R20, R11, 0xe, R16 ;  /* 0x0000000e0b147819 */ /* 0x000fe40000010e10 */
[----:B------:R-:W-:Y:S02]  /*0870*/  SHF.L.W.U32.HI R24, R12, 0x11, R15 ;  /* 0x000000110c187819 */ /* 0x000fe40000010e0f */
[----:B------:R-:W-:Y:S02]  /*0880*/  SHF.L.W.U32.HI R23, R9, 0x1e, R12 ;  /* 0x0000001e09177819 */ /* 0x000fe40000010e0c */
[C---:B------:R-:W-:Y:S02]  /*0890*/  SHF.L.W.U32.HI R16, R11.reuse, 0xd, R16 ;  /* 0x0000000d0b107819 */ /* 0x040fe40000010e10 */
[----:B------:R-:W-:Y:S02]  /*08a0*/  LOP3.LUT R14, R14, 0x6efec31e, RZ, 0x3c, !PT ;  /* 0x6efec31e0e0e7812 */ /* 0x000fe400078e3cff */
[----:B------:R-:W-:-:S02]  /*08b0*/  LOP3.LUT R19, R11, 0xfffff, RZ, 0xc0, !PT ;  /* 0x000fffff0b137812 */ /* 0x000fc400078ec0ff */
[----:B------:R-:W-:Y:S02]  /*08c0*/  LOP3.LUT R11, R22, R18, R21, 0x78, !PT ;  /* 0x00000012160b7212 */ /* 0x000fe400078e7815 */
[----:B------:R-:W-:Y:S02]  /*08d0*/  SHF.L.W.U32.HI R18, R7, 0x1b, R10 ;  /* 0x0000001b07127819 */ /* 0x000fe40000010e0a */
[----:B------:R-:W-:Y:S02]  /*08e0*/  LOP3.LUT R25, R23, R24, RZ, 0x3c, !PT ;  /* 0x0000001817197212 */ /* 0x000fe400078e3cff */
[----:B------:R-:W-:Y:S02]  /*08f0*/  LOP3.LUT R10, R17, R20, R16, 0x78, !PT ;  /* 0x00000014110a7212 */ /* 0x000fe400078e7810 */
[C-C-:B------:R-:W-:Y:S02]  /*0900*/  SHF.L.W.U32.HI R21, R14.reuse, 0x1b, R19.reuse ;  /* 0x0000001b0e157819 */ /* 0x140fe40000010e13 */
[----:B------:R-:W-:-:S02]  /*0910*/  SHF.L.W.U32.HI R22, R14, 0xc, R19 ;  /* 0x0000000c0e167819 */ /* 0x000fc40000010e13 */
[----:B------:R-:W-:Y:S02]  /*0920*/  SHF.L.W.U32.HI R23, R9, 0x9, R12 ;  /* 0x0000000909177819 */ /* 0x000fe40000010e0c */
[----:B------:R-:W-:Y:S02]  /*0930*/  LOP3.LUT R16, R7, 0x1fffffff, RZ, 0xc0, !PT ;  /* 0x1fffffff07107812 */ /* 0x000fe400078ec0ff */
[----:B------:R-:W-:Y:S02]  /*0940*/  LOP3.LUT R13, R13, 0x38612f88, RZ, 0x3c, !PT ;  /* 0x38612f880d0d7812 */ /* 0x000fe400078e3cff */
[C-C-:B------:R-:W-:Y:S02]  /*0950*/  SHF.L.W.U32.HI R24, R12.reuse, 0x13, R15.reuse ;  /* 0x000000130c187819 */ /* 0x140fe40000010e0f */
[----:B------:R-:W-:Y:S02]  /*0960*/  SHF.L.W.U32.HI R15, R12, 0x12, R15 ;  /* 0x000000120c0f7819 */ /* 0x000fe40000010e0f */
[----:B------:R-:W-:-:S02]  /*0970*/  LOP3.LUT R11, R11, R18, RZ, 0x3c, !PT ;  /* 0x000000120b0b7212 */ /* 0x000fc400078e3cff */
[----:B------:R-:W-:Y:S02]  /*0980*/  LOP3.LUT R17, R21, R22, R23, 0x96, !PT ;  /* 0x0000001615117212 */ /* 0x000fe400078e9617 */
[----:B------:R-:W-:Y:S02]  /*0990*/  LOP3.LUT R12, R12, 0x7fff, RZ, 0xc0, !PT ;  /* 0x00007fff0c0c7812 */ /* 0x000fe400078ec0ff */
[C-C-:B------:R-:W-:Y:S02]  /*09a0*/  SHF.L.W.U32.HI R20, R14.reuse, 0x12, R19.reuse ;  /* 0x000000120e147819 */ /* 0x140fe40000010e13 */
[C-C-:B------:R-:W-:Y:S02]  /*09b0*/  SHF.L.W.U32.HI R18, R13.reuse, 0x1e, R16.reuse ;  /* 0x0000001e0d127819 */ /* 0x140fe40000010e10 */
[----:B------:R-:W-:Y:S02]  /*09c0*/  SHF.L.W.U32.HI R7, R13, 0x3, R16 ;  /* 0x000000030d077819 */ /* 0x000fe40000010e10 */
[----:B------:R-:W-:-:S02]  /*09d0*/  SHF.L.W.U32.HI R22, R14, 0xe, R19 ;  /* 0x0000000e0e167819 */ /* 0x000fc40000010e13 */
[----:B------:R-:W-:Y:S02]  /*09e0*/  SHF.L.W.U32.HI R21, R14, 0xd, R19 ;  /* 0x0000000d0e157819 */ /* 0x000fe40000010e13 */
[----:B------:R-:W-:Y:S02]  /*09f0*/  LOP3.LUT R15, R25, R24, R15, 0x78, !PT ;  /* 0x00000018190f7212 */ /* 0x000fe400078e780f */
[----:B------:R-:W-:Y:S02]  /*0a00*/  SHF.L.W.U32.HI R24, R9, 0x11, R12 ;  /* 0x0000001109187819 */ /* 0x000fe40000010e0c */
[----:B------:R-:W-:Y:S02]  /*0a10*/  SHF.L.W.U32.HI R23, R10, 0x1e, R9 ;  /* 0x0000001e0a177819 */ /* 0x000fe40000010e09 */
[----:B------:R-:W-:Y:S02]  /*0a20*/  LOP3.LUT R18, R18, R7, R20, 0x96, !PT ;  /* 0x0000000712127212 */ /* 0x000fe400078e9614 */
[----:B------:R-:W-:-:S02]  /*0a30*/  LOP3.LUT R19, R14, 0xfffff, RZ, 0xc0, !PT ;  /* 0x000fffff0e137812 */ /* 0x000fc400078ec0ff */
[----:B------:R-:W-:Y:S02]  /*0a40*/  LOP3.LUT R7, R17, R22, R21, 0x78, !PT ;  /* 0x0000001611077212 */ /* 0x000fe400078e7815 */
[C-C-:B------:R-:W-:Y:S02]  /*0a50*/  SHF.L.W.U32.HI R17, R13.reuse, 0x5, R16.reuse ;  /* 0x000000050d117819 */ /* 0x140fe40000010e10 */
[----:B------:R-:W-:Y:S02]  /*0a60*/  SHF.L.W.U32.HI R20, R13, 0x4, R16 ;  /* 0x000000040d147819 */ /* 0x000fe40000010e10 */
[----:B------:R-:W-:Y:S02]  /*0a70*/  LOP3.LUT R25, R23, R24, RZ, 0x3c, !PT ;  /* 0x0000001817197212 */ /* 0x000fe400078e3cff */
[----:B------:R-:W-:Y:S02]  /*0a80*/  SHF.L.W.U32.HI R23, R9, 0x13, R12 ;  /* 0x0000001309177819 */ /* 0x000fe40000010e0c */
[----:B------:R-:W-:-:S02]  /*0a90*/  SHF.L.W.U32.HI R14, R8, 0x1b, R19 ;  /* 0x0000001b080e7819 */ /* 0x000fc40000010e13 */
[----:B------:R-:W-:Y:S02]  /*0aa0*/  SHF.L.W.U32.HI R21, R8, 0xc, R19 ;  /* 0x0000000c08157819 */ /* 0x000fe40000010e13 */
[----:B------:R-:W-:Y:S02]  /*0ab0*/  SHF.L.W.U32.HI R22, R10, 0x9, R9 ;  /* 0x000000090a167819 */ /* 0x000fe40000010e09 */
[----:B------:R-:W-:Y:S02]  /*0ac0*/  SHF.L.W.U32.HI R24, R9, 0x12, R12 ;  /* 0x0000001209187819 */ /* 0x000fe40000010e0c */
[----:B------:R-:W-:Y:S02]  /*0ad0*/  LOP3.LUT R12, R18, R17, R20, 0x78, !PT ;  /* 0x00000011120c7212 */ /* 0x000fe400078e7814 */
[----:B------:R-:W-:Y:S02]  /*0ae0*/  LOP3.LUT R18, R13, 0x1fffffff, RZ, 0xc0, !PT ;  /* 0x1fffffff0d127812 */ /* 0x000fe400078ec0ff */
[----:B------:R-:W-:-:S02]  /*0af0*/  LOP3.LUT R14, R14, R21, R22, 0x96, !PT ;  /* 0x000000150e0e7212 */ /* 0x000fc400078e9616 */
[----:B------:R-:W-:Y:S02]  /*0b00*/  LOP3.LUT R17, R25, R23, R24, 0x78, !PT ;  /* 0x0000001719117212 */ /* 0x000fe400078e7818 */
[----:B------:R-:W-:Y:S02]  /*0b10*/  SHF.L.W.U32.HI R16, R13, 0x1b, R16 ;  /* 0x0000001b0d107819 */ /* 0x000fe40000010e10 */
[C-C-:B------:R-:W-:Y:S02]  /*0b20*/  SHF.L.W.U32.HI R21, R8.reuse, 0x12, R19.reuse ;  /* 0x0000001208157819 */ /* 0x140fe40000010e13 */
[C-C-:B------:R-:W-:Y:S02]  /*0b30*/  SHF.L.W.U32.HI R23, R8.reuse, 0xe, R19.reuse ;  /* 0x0000000e08177819 */ /* 0x140fe40000010e13 */
[----:B------:R-:W-:Y:S02]  /*0b40*/  LOP3.LUT R9, R9, 0x7fff, RZ, 0xc0, !PT ;  /* 0x00007fff09097812 */ /* 0x000fe400078ec0ff */
[----:B------:R-:W-:-:S02]  /*0b50*/  SHF.L.W.U32.HI R19, R8, 0xd, R19 ;  /* 0x0000000d08137819 */ /* 0x000fc40000010e13 */
[C-C-:B------:R-:W-:Y:S02]  /*0b60*/  SHF.L.W.U32.HI R13, R11.reuse, 0x1e, R18.reuse ;  /* 0x0000001e0b0d7819 */ /* 0x140fe40000010e12 */
[----:B------:R-:W-:Y:S02]  /*0b70*/  SHF.L.W.U32.HI R20, R11, 0x3, R18 ;  /* 0x000000030b147819 */ /* 0x000fe40000010e12 */
[----:B------:R-:W-:Y:S02]  /*0b80*/  SHF.L.W.U32.HI R25, R10, 0x11, R9 ;  /* 0x000000110a197819 */ /* 0x000fe40000010e09 */
[----:B------:R-:W-:Y:S02]  /*0b90*/  SHF.L.W.U32.HI R22, R7, 0x1e, R10 ;  /* 0x0000001e07167819 */ /* 0x000fe40000010e0a */
[----:B------:R-:W-:Y:S02]  /*0ba0*/  LOP3.LUT R13, R13, R20, R21, 0x96, !PT ;  /* 0x000000140d0d7212 */ /* 0x000fe400078e9615 */
[----:B------:R-:W-:-:S02]  /*0bb0*/  LOP3.LUT R14, R14, R23, R19, 0x78, !PT ;  /* 0x000000170e0e7212 */ /* 0x000fc400078e7813 */
[C-C-:B------:R-:W-:Y:S02]  /*0bc0*/  SHF.L.W.U32.HI R20, R11.reuse, 0x5, R18.reuse ;  /* 0x000000050b147819 */ /* 0x140fe40000010e12 */
[C-C-:B------:R-:W-:Y:S02]  /*0bd0*/  SHF.L.W.U32.HI R19, R11.reuse, 0x4, R18.reuse ;  /* 0x000000040b137819 */ /* 0x140fe40000010e12 */
[----:B------:R-:W-:Y:S02]  /*0be0*/  SHF.L.W.U32.HI R18, R11, 0x1b, R18 ;  /* 0x0000001b0b127819 */ /* 0x000fe40000010e12 */
[----:B------:R-:W-:Y:S02]  /*0bf0*/  LOP3.LUT R25, R22, R25, RZ, 0x3c, !PT ;  /* 0x0000001916197212 */ /* 0x000fe400078e3cff */
[C-C-:B------:R-:W-:Y:S02]  /*0c00*/  SHF.L.W.U32.HI R21, R10.reuse, 0x13, R9.reuse ;  /* 0x000000130a157819 */ /* 0x140fe40000010e09 */
[----:B------:R-:W-:-:S02]  /*0c10*/  SHF.L.W.U32.HI R22, R10, 0x12, R9 ;  /* 0x000000120a167819 */ /* 0x000fc40000010e09 */
[----:B------:R-:W-:Y:S02]  /*0c20*/  LOP3.LUT R9, R17, R18, RZ, 0x3c, !PT ;  /* 0x0000001211097212 */ /* 0x000fe400078e3cff */
[----:B------:R-:W-:Y:S02]  /*0c30*/  LOP3.LUT R17, R8, 0xfffff, RZ, 0xc0, !PT ;  /* 0x000fffff08117812 */ /* 0x000fe400078ec0ff */
[----:B------:R-:W-:Y:S02]  /*0c40*/  LOP3.LUT R15, R15, R16, RZ, 0x3c, !PT ;  /* 0x000000100f0f7212 */ /* 0x000fe400078e3cff */
[----:B------:R-:W-:Y:S02]  /*0c50*/  LOP3.LUT R13, R13, R20, R19, 0x78, !PT ;  /* 0x000000140d0d7212 */ /* 0x000fe400078e7813 */
[----:B------:R-:W-:Y:S02]  /*0c60*/  LOP3.LUT R16, R25, R21, R22, 0x78, !PT ;  /* 0x0000001519107212 */ /* 0x000fe400078e7816 */
[----:B------:R-:W-:-:S02]  /*0c70*/  LOP3.LUT R20, R10, 0x7fff, RZ, 0xc0, !PT ;  /* 0x00007fff0a147812 */ /* 0x000fc400078ec0ff */
[----:B------:R-:W-:Y:S02]  /*0c80*/  LOP3.LUT R18, R11, 0x1fffffff, RZ, 0xc0, !PT ;  /* 0x1fffffff0b127812 */ /* 0x000fe400078ec0ff */
[C---:B------:R-:W-:Y:S02]  /*0c90*/  SHF.L.W.U32.HI R22, R7.reuse, 0x9, R10 ;  /* 0x0000000907167819 */ /* 0x040fe40000010e0a */
[C-C-:B------:R-:W-:Y:S02]  /*0ca0*/  SHF.L.W.U32.HI R11, R12.reuse, 0x1b, R17.reuse ;  /* 0x0000001b0c0b7819 */ /* 0x140fe40000010e11 */
[----:B------:R-:W-:Y:S02]  /*0cb0*/  SHF.L.W.U32.HI R10, R12, 0xc, R17 ;  /* 0x0000000c0c0a7819 */ /* 0x000fe40000010e11 */
[----:B------:R-:W-:Y:S02]  /*0cc0*/  SHF.L.W.U32.HI R24, R7, 0x11, R20 ;  /* 0x0000001107187819 */ /* 0x000fe40000010e14 */
[----:B------:R-:W-:-:S02]  /*0cd0*/  LOP3.LUT R11, R11, R10, R22, 0x96, !PT ;  /* 0x0000000a0b0b7212 */ /* 0x000fc400078e9616 */
[C-C-:B------:R-:W-:Y:S02]  /*0ce0*/  SHF.L.W.U32.HI R8, R15.reuse, 0x1e, R18.reuse ;  /* 0x0000001e0f087819 */ /* 0x140fe40000010e12 */
[----:B------:R-:W-:Y:S02]  /*0cf0*/  SHF.L.W.U32.HI R19, R15, 0x3, R18 ;  /* 0x000000030f137819 */ /* 0x000fe40000010e12 */
[----:B------:R-:W-:Y:S02]  /*0d00*/  SHF.L.W.U32.HI R21, R12, 0x12, R17 ;  /* 0x000000120c157819 */ /* 0x000fe40000010e11 */
[----:B------:R-:W-:Y:S02]  /*0d10*/  SHF.L.W.U32.HI R23, R14, 0x1e, R7 ;  /* 0x0000001e0e177819 */ /* 0x000fe40000010e07 */
[C-C-:B------:R-:W-:Y:S02]  /*0d20*/  SHF.L.W.U32.HI R10, R12.reuse, 0xe, R17.reuse ;  /* 0x0000000e0c0a7819 */ /* 0x140fe40000010e11 */
[----:B------:R-:W-:-:S02]  /*0d30*/  SHF.L.W.U32.HI R17, R12, 0xd, R17 ;  /* 0x0000000d0c117819 */ /* 0x000fc40000010e11 */
[----:B------:R-:W-:Y:S02]  /*0d40*/  LOP3.LUT R21, R8, R19, R21, 0x96, !PT ;  /* 0x0000001308157212 */ /* 0x000fe400078e9615 */
[----:B------:R-:W-:Y:S02]  /*0d50*/  LOP3.LUT R24, R23, R24, RZ, 0x3c, !PT ;  /* 0x0000001817187212 */ /* 0x000fe400078e3cff */
[C-C-:B------:R-:W-:Y:S02]  /*0d60*/  SHF.L.W.U32.HI R8, R15.reuse, 0x5, R18.reuse ;  /* 0x000000050f087819 */ /* 0x140fe40000010e12 */
[----:B------:R-:W-:Y:S02]  /*0d70*/  SHF.L.W.U32.HI R19, R15, 0x4, R18 ;  /* 0x000000040f137819 */ /* 0x000fe40000010e12 */
[C-C-:B------:R-:W-:Y:S02]  /*0d80*/  SHF.L.W.U32.HI R22, R7.reuse, 0x13, R20.reuse ;  /* 0x0000001307167819 */ /* 0x140fe40000010e14 */
[----:B------:R-:W-:-:S02]  /*0d90*/  SHF.L.W.U32.HI R23, R7, 0x12, R20 ;  /* 0x0000001207177819 */ /* 0x000fc40000010e14 */
[----:B------:R-:W-:Y:S02]  /*0da0*/  LOP3.LUT R11, R11, R10, R17, 0x78, !PT ;  /* 0x0000000a0b0b7212 */ /* 0x000fe400078e7811 */
[----:B------:R-:W-:Y:S02]  /*0db0*/  LOP3.LUT R12, R12, 0xfffff, RZ, 0xc0, !PT ;  /* 0x000fffff0c0c7812 */ /* 0x000fe400078ec0ff */
[----:B------:R-:W-:Y:S02]  /*0dc0*/  LOP3.LUT R10, R15, 0x1fffffff, RZ, 0xc0, !PT ;  /* 0x1fffffff0f0a7812 */ /* 0x000fe400078ec0ff */
[----:B------:R-:W-:Y:S02]  /*0dd0*/  LOP3.LUT R8, R21, R8, R19, 0x78, !PT ;  /* 0x0000000815087212 */ /* 0x000fe400078e7813 */
[----:B------:R-:W-:Y:S02]  /*0de0*/  LOP3.LUT R17, R24, R22, R23, 0x78, !PT ;  /* 0x0000001618117212 */ /* 0x000fe400078e7817 */
[----:B------:R-:W-:-:S02]  /*0df0*/  SHF.L.W.U32.HI R19, R9, 0x1e, R10 ;  /* 0x0000001e09137819 */ /* 0x000fc40000010e0a */
[----:B------:R-:W-:Y:S02]  /*0e00*/  SHF.L.W.U32.HI R20, R9, 0x3, R10 ;  /* 0x0000000309147819 */ /* 0x000fe40000010e0a */
[C-C-:B------:R-:W-:Y:S02]  /*0e10*/  SHF.L.W.U32.HI R23, R13.reuse, 0x12, R12.reuse ;  /* 0x000000120d177819 */ /* 0x140fe40000010e0c */
[----:B------:R-:W-:Y:S02]  /*0e20*/  SHF.L.W.U32.HI R24, R14, 0x9, R7 ;  /* 0x000000090e187819 */ /* 0x000fe40000010e07 */
[C-C-:B------:R-:W-:Y:S02]  /*0e30*/  SHF.L.W.U32.HI R21, R13.reuse, 0x1b, R12.reuse ;  /* 0x0000001b0d157819 */ /* 0x140fe40000010e0c */
[----:B------:R-:W-:Y:S02]  /*0e40*/  SHF.L.W.U32.HI R22, R13, 0xc, R12 ;  /* 0x0000000c0d167819 */ /* 0x000fe40000010e0c */
[----:B------:R-:W-:-:S02]  /*0e50*/  SHF.L.W.U32.HI R15, R15, 0x1b, R18 ;  /* 0x0000001b0f0f7819 */ /* 0x000fc40000010e12 */
[----:B------:R-:W-:Y:S02]  /*0e60*/  LOP3.LUT R23, R19, R20, R23, 0x96, !PT ;  /* 0x0000001413177212 */ /* 0x000fe400078e9617 */
[C-C-:B------:R-:W-:Y:S02]  /*0e70*/  SHF.L.W.U32.HI R19, R9.reuse, 0x5, R10.reuse ;  /* 0x0000000509137819 */ /* 0x140fe40000010e0a */
[----:B------:R-:W-:Y:S02]  /*0e80*/  SHF.L.W.U32.HI R20, R9, 0x4, R10 ;  /* 0x0000000409147819 */ /* 0x000fe40000010e0a */
[----:B------:R-:W-:Y:S02]  /*0e90*/  LOP3.LUT R18, R21, R22, R24, 0x96, !PT ;  /* 0x0000001615127212 */ /* 0x000fe400078e9618 */
[----:B------:R-:W-:Y:S02]  /*0ea0*/  LOP3.LUT R15, R16, R15, RZ, 0x3c, !PT ;  /* 0x0000000f100f7212 */ /* 0x000fe400078e3cff */
[----:B------:R-:W-:-:S02]  /*0eb0*/  SHF.L.W.U32.HI R21, R13, 0xe, R12 ;  /* 0x0000000e0d157819 */ /* 0x000fc40000010e0c */
[----:B------:R-:W-:Y:S02]  /*0ec0*/  SHF.L.W.U32.HI R16, R13, 0xd, R12 ;  /* 0x0000000d0d107819 */ /* 0x000fe40000010e0c */
[----:B------:R-:W-:Y:S02]  /*0ed0*/  LOP3.LUT R12, R23, R19, R20, 0x78, !PT ;  /* 0x00000013170c7212 */ /* 0x000fe400078e7814 */
[----:B------:R-:W-:Y:S02]  /*0ee0*/  SHF.L.W.U32.HI R20, R9, 0x1b, R10 ;  /* 0x0000001b09147819 */ /* 0x000fe40000010e0a */
[----:B------:R-:W-:Y:S02]  /*0ef0*/  LOP3.LUT R10, R18, R21, R16, 0x78, !PT ;  /* 0x00000015120a7212 */ /* 0x000fe400078e7810 */
[----:B------:R-:W-:Y:S02]  /*0f00*/  LOP3.LUT R13, R13, 0xfffff, RZ, 0xc0, !PT ;  /* 0x000fffff0d0d7812 */ /* 0x000fe400078ec0ff */
[----:B------:R-:W-:-:S02]  /*0f10*/  LOP3.LUT R16, R9, 0x1fffffff, RZ, 0xc0, !PT ;  /* 0x1fffffff09107812 */ /* 0x000fc400078ec0ff */
[----:B------:R-:W-:Y:S02]  /*0f20*/  LOP3.LUT R19, R7, 0x7fff, RZ, 0xc0, !PT ;  /* 0x00007fff07137812 */ /* 0x000fe400078ec0ff */
[----:B------:R-:W-:Y:S02]  /*0f30*/  LOP3.LUT R7, R17, R20, RZ, 0x3c, !PT ;  /* 0x0000001411077212 */ /* 0x000fe400078e3cff */
[C-C-:B------:R-:W-:Y:S02]  /*0f40*/  SHF.L.W.U32.HI R9, R8.reuse, 0x1b, R13.reuse ;  /* 0x0000001b08097819 */ /* 0x140fe40000010e0d */
[----:B------:R-:W-:Y:S02]  /*0f50*/  SHF.L.W.U32.HI R20, R8, 0xc, R13 ;  /* 0x0000000c08147819 */ /* 0x000fe40000010e0d */
[----:B------:R-:W-:Y:S02]  /*0f60*/  SHF.L.W.U32.HI R24, R11, 0x9, R14 ;  /* 0x000000090b187819 */ /* 0x000fe40000010e0e */
[----:B------:R-:W-:-:S02]  /*0f70*/  SHF.L.W.U32.HI R18, R15, 0x1e, R16 ;  /* 0x0000001e0f127819 */ /* 0x000fc40000010e10 */
[----:B------:R-:W-:Y:S02]  /*0f80*/  SHF.L.W.U32.HI R17, R15, 0x3, R16 ;  /* 0x000000030f117819 */ /* 0x000fe40000010e10 */
[----:B------:R-:W-:Y:S02]  /*0f90*/  SHF.L.W.U32.HI R23, R8, 0x12, R13 ;  /* 0x0000001208177819 */ /* 0x000fe40000010e0d */
[----:B------:R-:W-:Y:S02]  /*0fa0*/  SHF.L.W.U32.HI R22, R14, 0x11, R19 ;  /* 0x000000110e167819 */ /* 0x000fe40000010e13 */
[----:B------:R-:W-:Y:S02]  /*0fb0*/  SHF.L.W.U32.HI R21, R11, 0x1e, R14 ;  /* 0x0000001e0b157819 */ /* 0x000fe40000010e0e */
[----:B------:R-:W-:Y:S02]  /*0fc0*/  LOP3.LUT R9, R9, R20, R24, 0x96, !PT ;  /* 0x0000001409097212 */ /* 0x000fe400078e9618 */
[----:B------:R-:W-:-:S02]  /*0fd0*/  LOP3.LUT R18, R18, R17, R23, 0x96, !PT ;  /* 0x0000001112127212 */ /* 0x000fc400078e9617 */
[----:B------:R-:W-:Y:S02]  /*0fe0*/  LOP3.LUT R25, R21, R22, RZ, 0x3c, !PT ;  /* 0x0000001615197212 */ /* 0x000fe400078e3cff */
[C-C-:B------:R-:W-:Y:S02]  /*0ff0*/  SHF.L.W.U32.HI R23, R14.reuse, 0x13, R19.reuse ;  /* 0x000000130e177819 */ /* 0x140fe40000010e13 */
[C---:B------:R-:W-:Y:S02]  /*1000*/  SHF.L.W.U32.HI R24, R14.reuse, 0x12, R19 ;  /* 0x000000120e187819 */ /* 0x040fe40000010e13 */
[----:B------:R-:W-:Y:S02]  /*1010*/  LOP3.LUT R14, R14, 0x7fff, RZ, 0xc0, !PT ;  /* 0x00007fff0e0e7812 */ /* 0x000fe400078ec0ff */
[C-C-:B------:R-:W-:Y:S02]  /*1020*/  SHF.L.W.U32.HI R20, R8.reuse, 0xe, R13.reuse ;  /* 0x0000000e08147819 */ /* 0x140fe40000010e0d */
[----:B------:R-:W-:-:S02]  /*1030*/  SHF.L.W.U32.HI R19, R8, 0xd, R13 ;  /* 0x0000000d08137819 */ /* 0x000fc40000010e0d */
[C-C-:B------:R-:W-:Y:S02]  /*1040*/  SHF.L.W.U32.HI R21, R15.reuse, 0x5, R16.reuse ;  /* 0x000000050f157819 */ /* 0x140fe40000010e10 */
[----:B------:R-:W-:Y:S02]  /*1050*/  SHF.L.W.U32.HI R22, R15, 0x4, R16 ;  /* 0x000000040f167819 */ /* 0x000fe40000010e10 */
[----:B------:R-:W-:Y:S02]  /*1060*/  LOP3.LUT R13, R25, R23, R24, 0x78, !PT ;  /* 0x00000017190d7212 */ /* 0x000fe400078e7818 */
[----:B------:R-:W-:Y:S02]  /*1070*/  LOP3.LUT R17, R8, 0xfffff, RZ, 0xc0, !PT ;  /* 0x000fffff08117812 */ /* 0x000fe400078ec0ff */
[----:B------:R-:W-:Y:S02]  /*1080*/  SHF.L.W.U32.HI R24, R11, 0x11, R14 ;  /* 0x000000110b187819 */ /* 0x000fe40000010e0e */
[----:B------:R-:W-:-:S02]  /*1090*/  SHF.L.W.U32.HI R23, R10, 0x1e, R11 ;  /* 0x0000001e0a177819 */ /* 0x000fc40000010e0b */
[----:B------:R-:W-:Y:S02]  /*10a0*/  LOP3.LUT R8, R18, R21, R22, 0x78, !PT ;  /* 0x0000001512087212 */ /* 0x000fe400078e7816 */
[C-C-:B------:R-:W-:Y:S02]  /*10b0*/  SHF.L.W.U32.HI R21, R12.reuse, 0x1b, R17.reuse ;  /* 0x0000001b0c157819 */ /* 0x140fe40000010e11 */
[----:B------:R-:W-:Y:S02]  /*10c0*/  SHF.L.W.U32.HI R22, R12, 0xc, R17 ;  /* 0x0000000c0c167819 */ /* 0x000fe40000010e11 */
[----:B------:R-:W-:Y:S02]  /*10d0*/  SHF.L.W.U32.HI R25, R10, 0x9, R11 ;  /* 0x000000090a197819 */ /* 0x000fe40000010e0b */
[----:B------:R-:W-:Y:S02]  /*10e0*/  LOP3.LUT R24, R23, R24, RZ, 0x3c, !PT ;  /* 0x0000001817187212 */ /* 0x000fe400078e3cff */
[----:B------:R-:W-:-:S02]  /*10f0*/  LOP3.LUT R18, R15, 0x1fffffff, RZ, 0xc0, !PT ;  /* 0x1fffffff0f127812 */ /* 0x000fc400078ec0ff */
[C-C-:B------:R-:W-:Y:S02]  /*1100*/  SHF.L.W.U32.HI R23, R11.reuse, 0x13, R14.reuse ;  /* 0x000000130b177819 */ /* 0x140fe40000010e0e */
[----:B------:R-:W-:Y:S02]  /*1110*/  SHF.L.W.U32.HI R14, R11, 0x12, R14 ;  /* 0x000000120b0e7819 */ /* 0x000fe40000010e0e */
[----:B------:R-:W-:Y:S02]  /*1120*/  LOP3.LUT R9, R9, R20, R19, 0x78, !PT ;  /* 0x0000001409097212 */ /* 0x000fe400078e7813 */
[----:B------:R-:W-:Y:S02]  /*1130*/  LOP3.LUT R19, R21, R22, R25, 0x96, !PT ;  /* 0x0000001615137212 */ /* 0x000fe400078e9619 */
[C-C-:B------:R-:W-:Y:S02]  /*1140*/  SHF.L.W.U32.HI R20, R7.reuse, 0x1e, R18.reuse ;  /* 0x0000001e07147819 */ /* 0x140fe40000010e12 */
[----:B------:R-:W-:-:S02]  /*1150*/  SHF.L.W.U32.HI R21, R7, 0x3, R18 ;  /* 0x0000000307157819 */ /* 0x000fc40000010e12 */
[--C-:B------:R-:W-:Y:S02]  /*1160*/  SHF.L.W.U32.HI R22, R12, 0x12, R17.reuse ;  /* 0x000000120c167819 */ /* 0x100fe40000010e11 */
[----:B------:R-:W-:Y:S02]  /*1170*/  LOP3.LUT R14, R24, R23, R14, 0x78, !PT ;  /* 0x00000017180e7212 */ /* 0x000fe400078e780e */
[C-C-:B------:R-:W-:Y:S02]  /*1180*/  SHF.L.W.U32.HI R24, R12.reuse, 0xe, R17.reuse ;  /* 0x0000000e0c187819 */ /* 0x140fe40000010e11 */
[----:B------:R-:W-:Y:S02]  /*1190*/  SHF.L.W.U32.HI R17, R12, 0xd, R17 ;  /* 0x0000000d0c117819 */ /* 0x000fe40000010e11 */
[----:B------:R-:W-:Y:S02]  /*11a0*/  LOP3.LUT R22, R20, R21, R22, 0x96, !PT ;  /* 0x0000001514167212 */ /* 0x000fe400078e9616 */
[----:B------:R-:W-:-:S02]  /*11b0*/  SHF.L.W.U32.HI R16, R15, 0x1b, R16 ;  /* 0x0000001b0f107819 */ /* 0x000fc40000010e10 */
[----:B------:R-:W-:Y:S02]  /*11c0*/  LOP3.LUT R21, R11, 0x7fff, RZ, 0xc0, !PT ;  /* 0x00007fff0b157812 */ /* 0x000fe400078ec0ff */
[----:B------:R-:W-:Y:S02]  /*11d0*/  LOP3.LUT R15, R12, 0xfffff, RZ, 0xc0, !PT ;  /* 0x000fffff0c0f7812 */ /* 0x000fe400078ec0ff */
[C-C-:B------:R-:W-:Y:S02]  /*11e0*/  SHF.L.W.U32.HI R11, R7.reuse, 0x5, R18.reuse ;  /* 0x00000005070b7819 */ /* 0x140fe40000010e12 */
[--C-:B------:R-:W-:Y:S02]  /*11f0*/  SHF.L.W.U32.HI R20, R7, 0x4, R18.reuse ;  /* 0x0000000407147819 */ /* 0x100fe40000010e12 */
[----:B------:R-:W-:Y:S02]  /*1200*/  LOP3.LUT R12, R19, R24, R17, 0x78, !PT ;  /* 0x00000018130c7212 */ /* 0x000fe400078e7811 */
[----:B------:R-:W-:-:S02]  /*1210*/  SHF.L.W.U32.HI R17, R7, 0x1b, R18 ;  /* 0x0000001b07117819 */ /* 0x000fc40000010e12 */
[----:B------:R-:W-:Y:S02]  /*1220*/  SHF.L.W.U32.HI R26, R10, 0x11, R21 ;  /* 0x000000110a1a7819 */ /* 0x000fe40000010e15 */
[----:B------:R-:W-:Y:S02]  /*1230*/  SHF.L.W.U32.HI R23, R9, 0x1e, R10 ;  /* 0x0000001e09177819 */ /* 0x000fe40000010e0a */
[----:B------:R-:W-:Y:S02]  /*1240*/  LOP3.LUT R11, R22, R11, R20, 0x78, !PT ;  /* 0x0000000b160b7212 */ /* 0x000fe400078e7814 */
[----:B------:R-:W-:Y:S02]  /*1250*/  LOP3.LUT R16, R13, R16, RZ, 0x3c, !PT ;  /* 0x000000100d107212 */ /* 0x000fe400078e3cff */
[C-C-:B------:R-:W-:Y:S02]  /*1260*/  SHF.L.W.U32.HI R18, R8.reuse, 0x1b, R15.reuse ;  /* 0x0000001b08127819 */ /* 0x140fe40000010e0f */
[----:B------:R-:W-:-:S02]  /*1270*/  SHF.L.W.U32.HI R19, R8, 0xc, R15 ;  /* 0x0000000c08137819 */ /* 0x000fc40000010e0f */
[----:B------:R-:W-:Y:S02]  /*1280*/  SHF.L.W.U32.HI R20, R9, 0x9, R10 ;  /* 0x0000000909147819 */ /* 0x000fe40000010e0a */
[--C-:B------:R-:W-:Y:S02]  /*1290*/  SHF.L.W.U32.HI R22, R10, 0x13, R21.reuse ;  /* 0x000000130a167819 */ /* 0x100fe40000010e15 */
[----:B------:R-:W-:Y:S02]  /*12a0*/  LOP3.LUT R13, R14, R17, RZ, 0x3c, !PT ;  /* 0x000000110e0d7212 */ /* 0x000fe400078e3cff */
[----:B------:R-:W-:Y:S02]  /*12b0*/  LOP3.LUT R23, R23, R26, RZ, 0x3c, !PT ;  /* 0x0000001a17177212 */ /* 0x000fe400078e3cff */
[----:B------:R-:W-:Y:S02]  /*12c0*/  SHF.L.W.U32.HI R21, R10, 0x12, R21 ;  /* 0x000000120a157819 */ /* 0x000fe40000010e15 */
[----:B------:R-:W-:-:S02]  /*12d0*/  LOP3.LUT R17, R7, 0x1fffffff, RZ, 0xc0, !PT ;  /* 0x1fffffff07117812 */ /* 0x000fc400078ec0ff */
[----:B------:R-:W-:Y:S02]  /*12e0*/  LOP3.LUT R18, R18, R19, R20, 0x96, !PT ;  /* 0x0000001312127212 */ /* 0x000fe400078e9614 */
[----:B------:R-:W-:Y:S02]  /*12f0*/  LOP3.LUT R14, R23, R22, R21, 0x78, !PT ;  /* 0x00000016170e7212 */ /* 0x000fe400078e7815 */
[----:B------:R-:W-:Y:S02]  /*1300*/  LOP3.LUT R10, R10, 0x7fff, RZ, 0xc0, !PT ;  /* 0x00007fff0a0a7812 */ /* 0x000fe400078ec0ff */
[----:B------:R-:W-:Y:S02]  /*1310*/  SHF.L.W.U32.HI R19, R8, 0x12, R15 ;  /* 0x0000001208137819 */ /* 0x000fe40000010e0f */
[C-C-:B------:R-:W-:Y:S02]  /*1320*/  SHF.L.W.U32.HI R7, R16.reuse, 0x1e, R17.reuse ;  /* 0x0000001e10077819 */ /* 0x140fe40000010e11 */
[----:B------:R-:W-:-:S02]  /*1330*/  SHF.L.W.U32.HI R20, R16, 0x3, R17 ;  /* 0x0000000310147819 */ /* 0x000fc40000010e11 */
[C-C-:B------:R-:W-:Y:S02]  /*1340*/  SHF.L.W.U32.HI R21, R8.reuse, 0xe, R15.reuse ;  /* 0x0000000e08157819 */ /* 0x140fe40000010e0f */
[C---:B------:R-:W-:Y:S02]  /*1350*/  SHF.L.W.U32.HI R22, R8.reuse, 0xd, R15 ;  /* 0x0000000d08167819 */ /* 0x040fe40000010e0f */
[----:B------:R-:W-:Y:S02]  /*1360*/  LOP3.LUT R8, R8, 0xfffff, RZ, 0xc0, !PT ;  /* 0x000fffff08087812 */ /* 0x000fe400078ec0ff */
[----:B------:R-:W-:Y:S02]  /*1370*/  SHF.L.W.U32.HI R24, R9, 0x11, R10 ;  /* 0x0000001109187819 */ /* 0x000fe40000010e0a */
[----:B------:R-:W-:Y:S02]  /*1380*/  SHF.L.W.U32.HI R23, R12, 0x1e, R9 ;  /* 0x0000001e0c177819 */ /* 0x000fe40000010e09 */
[----:B------:R-:W-:-:S02]  /*1390*/  LOP3.LUT R15, R7, R20, R19, 0x96, !PT ;  /* 0x00000014070f7212 */ /* 0x000fc400078e9613 */
[----:B------:R-:W-:Y:S02]  /*13a0*/  LOP3.LUT R7, R18, R21, R22, 0x78, !PT ;  /* 0x0000001512077212 */ /* 0x000fe400078e7816 */
[----:B------:R-:W-:Y:S02]  /*13b0*/  SHF.L.W.U32.HI R20, R16, 0x5, R17 ;  /* 0x0000000510147819 */ /* 0x000fe40000010e11 */
[C-C-:B------:R-:W-:Y:S02]  /*13c0*/  SHF.L.W.U32.HI R18, R11.reuse, 0x1b, R8.reuse ;  /* 0x0000001b0b127819 */ /* 0x140fe40000010e08 */
[----:B------:R-:W-:Y:S02]  /*13d0*/  SHF.L.W.U32.HI R21, R11, 0xc, R8 ;  /* 0x0000000c0b157819 */ /* 0x000fe40000010e08 */
[----:B------:R-:W-:Y:S02]  /*13e0*/  SHF.L.W.U32.HI R22, R12, 0x9, R9 ;  /* 0x000000090c167819 */ /* 0x000fe40000010e09 */
[----:B------:R-:W-:-:S02]  /*13f0*/  SHF.L.W.U32.HI R19, R16, 0x4, R17 ;  /* 0x0000000410137819 */ /* 0x000fc40000010e11 */
[C---:B------:R-:W-:Y:S02]  /*1400*/  SHF.L.W.U32.HI R17, R16.reuse, 0x1b, R17 ;  /* 0x0000001b10117819 */ /* 0x040fe40000010e11 */
[----:B------:R-:W-:Y:S02]  /*1410*/  LOP3.LUT R25, R23, R24, RZ, 0x3c, !PT ;  /* 0x0000001817197212 */ /* 0x000fe400078e3cff */
[----:B------:R-:W-:Y:S02]  /*1420*/  LOP3.LUT R16, R16, 0x1fffffff, RZ, 0xc0, !PT ;  /* 0x1fffffff10107812 */ /* 0x000fe400078ec0ff */
[C-C-:B------:R-:W-:Y:S02]  /*1430*/  SHF.L.W.U32.HI R23, R9.reuse, 0x13, R10.reuse ;  /* 0x0000001309177819 */ /* 0x140fe40000010e0a */
[----:B------:R-:W-:Y:S02]  /*1440*/  SHF.L.W.U32.HI R24, R9, 0x12, R10 ;  /* 0x0000001209187819 */ /* 0x000fe40000010e0a */
[----:B------:R-:W-:-:S02]  /*1450*/  LOP3.LUT R18, R18, R21, R22, 0x96, !PT ;  /* 0x0000001512127212 */ /* 0x000fc400078e9616 */
        /* <DEDUP_REMOVED lines=11> */
[----:B------:R-:W-:-:S02]  /*1510*/  LOP3.LUT R8, R18, R21, R22, 0x78, !PT ;  /* 0x0000001512087212 */ /* 0x000fc400078e7816 */
[----:B------:R-:W-:Y:S02]  /*1520*/  LOP3.LUT R23, R23, R24, RZ, 0x3c, !PT ;  /* 0x0000001817177212 */ /* 0x000fe400078e3cff */
[C-C-:B------:R-:W-:Y:S02]  /*1530*/  SHF.L.W.U32.HI R18, R13.reuse, 0x5, R16.reuse ;  /* 0x000000050d127819 */ /* 0x140fe40000010e10 */
[C-C-:B------:R-:W-:Y:S02]  /*1540*/  SHF.L.W.U32.HI R20, R13.reuse, 0x4, R16.reuse ;  /* 0x000000040d147819 */ /* 0x140fe40000010e10 */
[----:B------:R-:W-:Y:S02]  /*1550*/  SHF.L.W.U32.HI R22, R13, 0x1b, R16 ;  /* 0x0000001b0d167819 */ /* 0x000fe40000010e10 */
[C-C-:B------:R-:W-:Y:S02]  /*1560*/  SHF.L.W.U32.HI R21, R12.reuse, 0x13, R9.reuse ;  /* 0x000000130c157819 */ /* 0x140fe40000010e09 */
[----:B------:R-:W-:-:S02]  /*1570*/  SHF.L.W.U32.HI R24, R12, 0x12, R9 ;  /* 0x000000120c187819 */ /* 0x000fc40000010e09 */
[----:B------:R-:W-:Y:S02]  /*1580*/  LOP3.LUT R16, R14, R17, RZ, 0x3c, !PT ;  /* 0x000000110e107212 */ /* 0x000fe400078e3cff */
[----:B------:R-:W-:Y:S02]  /*1590*/  LOP3.LUT R11, R11, 0xfffff, RZ, 0xc0, !PT ;  /* 0x000fffff0b0b7812 */ /* 0x000fe400078ec0ff */
[----:B------:R-:W-:Y:S02]  /*15a0*/  LOP3.LUT R13, R13, 0x1fffffff, RZ, 0xc0, !PT ;  /* 0x1fffffff0d0d7812 */ /* 0x000fe400078ec0ff */
[----:B------:R-:W-:Y:S02]  /*15b0*/  LOP3.LUT R14, R19, R18, R20, 0x78, !PT ;  /* 0x00000012130e7212 */ /* 0x000fe400078e7814 */
[----:B------:R-:W-:Y:S02]  /*15c0*/  LOP3.LUT R9, R15, R22, RZ, 0x3c, !PT ;  /* 0x000000160f097212 */ /* 0x000fe400078e3cff */
[----:B------:R-:W-:-:S02]  /*15d0*/  LOP3.LUT R15, R23, R21, R24, 0x78, !PT ;  /* 0x00000015170f7212 */ /* 0x000fc400078e7818 */
[----:B------:R-:W-:Y:S02]  /*15e0*/  LOP3.LUT R18, R12, 0x7fff, RZ, 0xc0, !PT ;  /* 0x00007fff0c127812 */ /* 0x000fe400078ec0ff */
[----:B------:R-:W-:Y:S02]  /*15f0*/  SHF.L.W.U32.HI R22, R7, 0x9, R12 ;  /* 0x0000000907167819 */ /* 0x000fe40000010e0c */
[C-C-:B------:R-:W-:Y:S02]  /*1600*/  SHF.L.W.U32.HI R12, R16.reuse, 0x1e, R13.reuse ;  /* 0x0000001e100c7819 */ /* 0x140fe40000010e0d */
[----:B------:R-:W-:Y:S02]  /*1610*/  SHF.L.W.U32.HI R19, R16, 0x3, R13 ;  /* 0x0000000310137819 */ /* 0x000fe40000010e0d */
[C-C-:B------:R-:W-:Y:S02]  /*1620*/  SHF.L.W.U32.HI R21, R10.reuse, 0x12, R11.reuse ;  /* 0x000000120a157819 */ /* 0x140fe40000010e0b */
[----:B------:R-:W-:-:S02]  /*1630*/  SHF.L.W.U32.HI R17, R10, 0x1b, R11 ;  /* 0x0000001b0a117819 */ /* 0x000fc40000010e0b */
[----:B------:R-:W-:Y:S02]  /*1640*/  SHF.L.W.U32.HI R20, R10, 0xc, R11 ;  /* 0x0000000c0a147819 */ /* 0x000fe40000010e0b */
[----:B------:R-:W-:Y:S02]  /*1650*/  SHF.L.W.U32.HI R24, R7, 0x11, R18 ;  /* 0x0000001107187819 */ /* 0x000fe40000010e12 */
[----:B------:R-:W-:Y:S02]  /*1660*/  SHF.L.W.U32.HI R23, R8, 0x1e, R7 ;  /* 0x0000001e08177819 */ /* 0x000fe40000010e07 */
[----:B------:R-:W-:Y:S02]  /*1670*/  LOP3.LUT R21, R12, R19, R21, 0x96, !PT ;  /* 0x000000130c157212 */ /* 0x000fe400078e9615 */
[C-C-:B------:R-:W-:Y:S02]  /*1680*/  SHF.L.W.U32.HI R12, R16.reuse, 0x5, R13.reuse ;  /* 0x00000005100c7819 */ /* 0x140fe40000010e0d */
[----:B------:R-:W-:-:S02]  /*1690*/  SHF.L.W.U32.HI R19, R16, 0x4, R13 ;  /* 0x0000000410137819 */ /* 0x000fc40000010e0d */
[----:B------:R-:W-:Y:S02]  /*16a0*/  LOP3.LUT R17, R17, R20, R22, 0x96, !PT ;  /* 0x0000001411117212 */ /* 0x000fe400078e9616 */
[C-C-:B------:R-:W-:Y:S02]  /*16b0*/  SHF.L.W.U32.HI R20, R10.reuse, 0xe, R11.reuse ;  /* 0x0000000e0a147819 */ /* 0x140fe40000010e0b */
[----:B------:R-:W-:Y:S02]  /*16c0*/  LOP3.LUT R24, R23, R24, RZ, 0x3c, !PT ;  /* 0x0000001817187212 */ /* 0x000fe400078e3cff */
        /* <DEDUP_REMOVED lines=9> */
[C-C-:B------:R-:W-:Y:S02]  /*1760*/  SHF.L.W.U32.HI R22, R14.reuse, 0x1b, R19.reuse ;  /* 0x0000001b0e167819 */ /* 0x140fe40000010e13 */
[C-C-:B------:R-:W-:Y:S02]  /*1770*/  SHF.L.W.U32.HI R23, R14.reuse, 0xc, R19.reuse ;  /* 0x0000000c0e177819 */ /* 0x140fe40000010e13 */
[C-C-:B------:R-:W-:Y:S02]  /*1780*/  SHF.L.W.U32.HI R20, R9.reuse, 0x1e, R18.reuse ;  /* 0x0000001e09147819 */ /* 0x140fe40000010e12 */
[----:B------:R-:W-:Y:S02]  /*1790*/  SHF.L.W.U32.HI R21, R9, 0x3, R18 ;  /* 0x0000000309157819 */ /* 0x000fe40000010e12 */
[----:B------:R-:W-:Y:S02]  /*17a0*/  SHF.L.W.U32.HI R24, R14, 0x12, R19 ;  /* 0x000000120e187819 */ /* 0x000fe40000010e13 */
[----:B------:R-:W-:-:S02]  /*17b0*/  SHF.L.W.U32.HI R10, R16, 0x1b, R13 ;  /* 0x0000001b100a7819 */ /* 0x000fc40000010e0d */
[----:B------:R-:W-:Y:S02]  /*17c0*/  LOP3.LUT R16, R22, R23, R25, 0x96, !PT ;  /* 0x0000001716107212 */ /* 0x000fe400078e9619 */
[----:B------:R-:W-:Y:S02]  /*17d0*/  LOP3.LUT R21, R20, R21, R24, 0x96, !PT ;  /* 0x0000001514157212 */ /* 0x000fe400078e9618 */
[C-C-:B------:R-:W-:Y:S02]  /*17e0*/  SHF.L.W.U32.HI R13, R9.reuse, 0x5, R18.reuse ;  /* 0x00000005090d7819 */ /* 0x140fe40000010e12 */
[----:B------:R-:W-:Y:S02]  /*17f0*/  SHF.L.W.U32.HI R20, R9, 0x4, R18 ;  /* 0x0000000409147819 */ /* 0x000fe40000010e12 */
[C-C-:B------:R-:W-:Y:S02]  /*1800*/  SHF.L.W.U32.HI R23, R14.reuse, 0xe, R19.reuse ;  /* 0x0000000e0e177819 */ /* 0x140fe40000010e13 */
[----:B------:R-:W-:-:S02]  /*1810*/  SHF.L.W.U32.HI R19, R14, 0xd, R19 ;  /* 0x0000000d0e137819 */ /* 0x000fc40000010e13 */
[----:B------:R-:W-:Y:S02]  /*1820*/  SHF.L.W.U32.HI R18, R9, 0x1b, R18 ;  /* 0x0000001b09127819 */ /* 0x000fe40000010e12 */
[----:B------:R-:W-:Y:S02]  /*1830*/  LOP3.LUT R10, R15, R10, RZ, 0x3c, !PT ;  /* 0x0000000a0f0a7212 */ /* 0x000fe400078e3cff */
[----:B------:R-:W-:Y:S02]  /*1840*/  LOP3.LUT R15, R7, 0x7fff, RZ, 0xc0, !PT ;  /* 0x00007fff070f7812 */ /* 0x000fe400078ec0ff */
[----:B------:R-:W-:Y:S02]  /*1850*/  LOP3.LUT R16, R16, R23, R19, 0x78, !PT ;  /* 0x0000001710107212 */ /* 0x000fe400078e7813 */
[----:B------:R-:W-:Y:S02]  /*1860*/  LOP3.LUT R7, R17, R18, RZ, 0x3c, !PT ;  /* 0x0000001211077212 */ /* 0x000fe400078e3cff */
[----:B------:R-:W-:-:S02]  /*1870*/  LOP3.LUT R19, R14, 0xfffff, RZ, 0xc0, !PT ;  /* 0x000fffff0e137812 */ /* 0x000fc400078ec0ff */
[----:B------:R-:W-:Y:S02]  /*1880*/  LOP3.LUT R17, R9, 0x1fffffff, RZ, 0xc0, !PT ;  /* 0x1fffffff09117812 */ /* 0x000fe400078ec0ff */
[----:B------:R-:W-:Y:S02]  /*1890*/  LOP3.LUT R13, R21, R13, R20, 0x78, !PT ;  /* 0x0000000d150d7212 */ /* 0x000fe400078e7814 */
[----:B------:R-:W-:Y:S02]  /*18a0*/  SHF.L.W.U32.HI R23, R8, 0x11, R15 ;  /* 0x0000001108177819 */ /* 0x000fe40000010e0f */
[C-C-:B------:R-:W-:Y:S02]  /*18b0*/  SHF.L.W.U32.HI R18, R12.reuse, 0x1b, R19.reuse ;  /* 0x0000001b0c127819 */ /* 0x140fe40000010e13 */
[----:B------:R-:W-:Y:S02]  /*18c0*/  SHF.L.W.U32.HI R21, R12, 0xc, R19 ;  /* 0x0000000c0c157819 */ /* 0x000fe40000010e13 */
[----:B------:R-:W-:-:S02]  /*18d0*/  SHF.L.W.U32.HI R24, R11, 0x9, R8 ;  /* 0x000000090b187819 */ /* 0x000fc40000010e08 */
[C-C-:B------:R-:W-:Y:S02]  /*18e0*/  SHF.L.W.U32.HI R9, R10.reuse, 0x1e, R17.reuse ;  /* 0x0000001e0a097819 */ /* 0x140fe40000010e11 */
[----:B------:R-:W-:Y:S02]  /*18f0*/  SHF.L.W.U32.HI R14, R10, 0x3, R17 ;  /* 0x000000030a0e7819 */ /* 0x000fe40000010e11 */
[----:B------:R-:W-:Y:S02]  /*1900*/  SHF.L.W.U32.HI R22, R12, 0x12, R19 ;  /* 0x000000120c167819 */ /* 0x000fe40000010e13 */
[----:B------:R-:W-:Y:S02]  /*1910*/  SHF.L.W.U32.HI R20, R11, 0x1e, R8 ;  /* 0x0000001e0b147819 */ /* 0x000fe40000010e08 */
[----:B------:R-:W-:Y:S02]  /*1920*/  LOP3.LUT R18, R18, R21, R24, 0x96, !PT ;  /* 0x0000001512127212 */ /* 0x000fe400078e9618 */
[----:B------:R-:W-:-:S02]  /*1930*/  LOP3.LUT R22, R9, R14, R22, 0x96, !PT ;  /* 0x0000000e09167212 */ /* 0x000fc400078e9616 */
[----:B------:R-:W-:Y:S02]  /*1940*/  LOP3.LUT R23, R20, R23, RZ, 0x3c, !PT ;  /* 0x0000001714177212 */ /* 0x000fe400078e3cff */
[C-C-:B------:R-:W-:Y:S02]  /*1950*/  SHF.L.W.U32.HI R21, R8.reuse, 0x13, R15.reuse ;  /* 0x0000001308157819 */ /* 0x140fe40000010e0f */
[----:B------:R-:W-:Y:S02]  /*1960*/  SHF.L.W.U32.HI R24, R8, 0x12, R15 ;  /* 0x0000001208187819 */ /* 0x000fe40000010e0f */
[C-C-:B------:R-:W-:Y:S02]  /*1970*/  SHF.L.W.U32.HI R9, R10.reuse, 0x5, R17.reuse ;  /* 0x000000050a097819 */ /* 0x140fe40000010e11 */
[----:B------:R-:W-:Y:S02]  /*1980*/  SHF.L.W.U32.HI R20, R10, 0x4, R17 ;  /* 0x000000040a147819 */ /* 0x000fe40000010e11 */
[----:B------:R-:W-:-:S02]  /*1990*/  LOP3.LUT R14, R12, 0xfffff, RZ, 0xc0, !PT ;  /* 0x000fffff0c0e7812 */ /* 0x000fc400078ec0ff */
[C-C-:B------:R-:W-:Y:S02]  /*19a0*/  SHF.L.W.U32.HI R15, R12.reuse, 0xe, R19.reuse ;  /* 0x0000000e0c0f7819 */ /* 0x140fe40000010e13 */
[----:B------:R-:W-:Y:S02]  /*19b0*/  SHF.L.W.U32.HI R19, R12, 0xd, R19 ;  /* 0x0000000d0c137819 */ /* 0x000fe40000010e13 */
[----:B------:R-:W-:Y:S02]  /*19c0*/  LOP3.LUT R12, R23, R21, R24, 0x78, !PT ;  /* 0x00000015170c7212 */ /* 0x000fe400078e7818 */
[----:B------:R-:W-:Y:S02]  /*19d0*/  LOP3.LUT R9, R22, R9, R20, 0x78, !PT ;  /* 0x0000000916097212 */ /* 0x000fe400078e7814 */
[C-C-:B------:R-:W-:Y:S02]  /*19e0*/  SHF.L.W.U32.HI R21, R13.reuse, 0x1b, R14.reuse ;  /* 0x0000001b0d157819 */ /* 0x140fe40000010e0e */
[----:B------:R-:W-:-:S02]  /*19f0*/  SHF.L.W.U32.HI R22, R13, 0xc, R14 ;  /* 0x0000000c0d167819 */ /* 0x000fc40000010e0e */
[----:B------:R-:W-:Y:S02]  /*1a00*/  SHF.L.W.U32.HI R23, R16, 0x9, R11 ;  /* 0x0000000910177819 */ /* 0x000fe40000010e0b */
[----:B------:R-:W-:Y:S02]  /*1a10*/  LOP3.LUT R20, R8, 0x7fff, RZ, 0xc0, !PT ;  /* 0x00007fff08147812 */ /* 0x000fe400078ec0ff */
[----:B------:R-:W-:Y:S02]  /*1a20*/  LOP3.LUT R8, R10, 0x1fffffff, RZ, 0xc0, !PT ;  /* 0x1fffffff0a087812 */ /* 0x000fe400078ec0ff */
[----:B------:R-:W-:Y:S02]  /*1a30*/  LOP3.LUT R15, R18, R15, R19, 0x78, !PT ;  /* 0x0000000f120f7212 */ /* 0x000fe400078e7813 */
[----:B------:R-:W-:Y:S02]  /*1a40*/  LOP3.LUT R18, R21, R22, R23, 0x96, !PT ;  /* 0x0000001615127212 */ /* 0x000fe400078e9617 */
[----:B------:R-:W-:-:S02]  /*1a50*/  SHF.L.W.U32.HI R24, R11, 0x11, R20 ;  /* 0x000000110b187819 */ /* 0x000fc40000010e14 */
[C-C-:B------:R-:W-:Y:S02]  /*1a60*/  SHF.L.W.U32.HI R19, R7.reuse, 0x1e, R8.reuse ;  /* 0x0000001e07137819 */ /* 0x140fe40000010e08 */
[----:B------:R-:W-:Y:S02]  /*1a70*/  SHF.L.W.U32.HI R22, R7, 0x3, R8 ;  /* 0x0000000307167819 */ /* 0x000fe40000010e08 */
[----:B------:R-:W-:Y:S02]  /*1a80*/  SHF.L.W.U32.HI R23, R13, 0x12, R14 ;  /* 0x000000120d177819 */ /* 0x000fe40000010e0e */
[----:B------:R-:W-:Y:S02]  /*1a90*/  SHF.L.W.U32.HI R21, R16, 0x1e, R11 ;  /* 0x0000001e10157819 */ /* 0x000fe40000010e0b */
[----:B------:R-:W-:Y:S02]  /*1aa0*/  LOP3.LUT R19, R19, R22, R23, 0x96, !PT ;  /* 0x0000001613137212 */ /* 0x000fe400078e9617 */
[----:B------:R-:W-:-:S02]  /*1ab0*/  LOP3.LUT R25, R21, R24, RZ, 0x3c, !PT ;  /* 0x0000001815197212 */ /* 0x000fc400078e3cff */
[C-C-:B------:R-:W-:Y:S02]  /*1ac0*/  SHF.L.W.U32.HI R23, R11.reuse, 0x13, R20.reuse ;  /* 0x000000130b177819 */ /* 0x140fe40000010e14 */
[----:B------:R-:W-:Y:S02]  /*1ad0*/  SHF.L.W.U32.HI R24, R11, 0x12, R20 ;  /* 0x000000120b187819 */ /* 0x000fe40000010e14 */
[C-C-:B------:R-:W-:Y:S02]  /*1ae0*/  SHF.L.W.U32.HI R20, R7.reuse, 0x5, R8.reuse ;  /* 0x0000000507147819 */ /* 0x140fe40000010e08 */
[----:B------:R-:W-:Y:S02]  /*1af0*/  SHF.L.W.U32.HI R22, R7, 0x4, R8 ;  /* 0x0000000407167819 */ /* 0x000fe40000010e08 */
[----:B------:R-:W-:Y:S02]  /*1b00*/  LOP3.LUT R11, R11, 0x7fff, RZ, 0xc0, !PT ;  /* 0x00007fff0b0b7812 */ /* 0x000fe400078ec0ff */
[----:B------:R-:W-:-:S02]  /*1b10*/  SHF.L.W.U32.HI R21, R10, 0x1b, R17 ;  /* 0x0000001b0a157819 */ /* 0x000fc40000010e11 */
[----:B------:R-:W-:Y:S02]  /*1b20*/  LOP3.LUT R10, R19, R20, R22, 0x78, !PT ;  /* 0x00000014130a7212 */ /* 0x000fe400078e7816 */
[----:B------:R-:W-:Y:S02]  /*1b30*/  LOP3.LUT R17, R25, R23, R24, 0x78, !PT ;  /* 0x0000001719117212 */ /* 0x000fe400078e7818 */
[C-C-:B------:R-:W-:Y:S02]  /*1b40*/  SHF.L.W.U32.HI R19, R13.reuse, 0xe, R14.reuse ;  /* 0x0000000e0d137819 */ /* 0x140fe40000010e0e */
[----:B------:R-:W-:Y:S02]  /*1b50*/  SHF.L.W.U32.HI R14, R13, 0xd, R14 ;  /* 0x0000000d0d0e7819 */ /* 0x000fe40000010e0e */
[----:B------:R-:W-:Y:S02]  /*1b60*/  SHF.L.W.U32.HI R23, R16, 0x11, R11 ;  /* 0x0000001110177819 */ /* 0x000fe40000010e0b */
[----:B------:R-:W-:-:S02]  /*1b70*/  SHF.L.W.U32.HI R22, R15, 0x1e, R16 ;  /* 0x0000001e0f167819 */ /* 0x000fc40000010e10 */
[----:B------:R-:W-:Y:S02]  /*1b80*/  LOP3.LUT R20, R13, 0xfffff, RZ, 0xc0, !PT ;  /* 0x000fffff0d147812 */ /* 0x000fe400078ec0ff */
[----:B------:R-:W-:Y:S02]  /*1b90*/  LOP3.LUT R14, R18, R19, R14, 0x78, !PT ;  /* 0x00000013120e7212 */ /* 0x000fe400078e780e */
[----:B------:R-:W-:Y:S02]  /*1ba0*/  LOP3.LUT R23, R22, R23, RZ, 0x3c, !PT ;  /* 0x0000001716177212 */ /* 0x000fe400078e3cff */
[C-C-:B------:R-:W-:Y:S02]  /*1bb0*/  SHF.L.W.U32.HI R13, R9.reuse, 0x1b, R20.reuse ;  /* 0x0000001b090d7819 */ /* 0x140fe40000010e14 */
[----:B------:R-:W-:Y:S02]  /*1bc0*/  SHF.L.W.U32.HI R22, R9, 0xc, R20 ;  /* 0x0000000c09167819 */ /* 0x000fe40000010e14 */
[----:B------:R-:W-:-:S02]  /*1bd0*/  SHF.L.W.U32.HI R19, R15, 0x9, R16 ;  /* 0x000000090f137819 */ /* 0x000fc40000010e10 */
[----:B------:R-:W-:Y:S02]  /*1be0*/  SHF.L.W.U32.HI R18, R7, 0x1b, R8 ;  /* 0x0000001b07127819 */ /* 0x000fe40000010e08 */
[----:B------:R-:W-:Y:S02]  /*1bf0*/  LOP3.LUT R8, R13, R22, R19, 0x96, !PT ;  /* 0x000000160d087212 */ /* 0x000fe400078e9613 */
[----:B------:R-:W-:Y:S02]  /*1c00*/  LOP3.LUT R12, R12, R21, RZ, 0x3c, !PT ;  /* 0x000000150c0c7212 */ /* 0x000fe400078e3cff */
[----:B------:R-:W-:Y:S02]  /*1c10*/  LOP3.LUT R13, R7, 0x1fffffff, RZ, 0xc0, !PT ;  /* 0x1fffffff070d7812 */ /* 0x000fe400078ec0ff */
[C-C-:B------:R-:W-:Y:S02]  /*1c20*/  SHF.L.W.U32.HI R21, R16.reuse, 0x13, R11.reuse ;  /* 0x0000001310157819 */ /* 0x140fe40000010e0b */
[----:B------:R-:W-:-:S02]  /*1c30*/  SHF.L.W.U32.HI R24, R16, 0x12, R11 ;  /* 0x0000001210187819 */ /* 0x000fc40000010e0b */
[----:B------:R-:W-:Y:S02]  /*1c40*/  LOP3.LUT R7, R17, R18, RZ, 0x3c, !PT ;  /* 0x0000001211077212 */ /* 0x000fe400078e3cff */
[----:B------:R-:W-:Y:S02]  /*1c50*/  SHF.L.W.U32.HI R17, R9, 0x12, R20 ;  /* 0x0000001209117819 */ /* 0x000fe40000010e14 */
[C-C-:B------:R-:W-:Y:S02]  /*1c60*/  SHF.L.W.U32.HI R19, R12.reuse, 0x1e, R13.reuse ;  /* 0x0000001e0c137819 */ /* 0x140fe40000010e0d */
[----:B------:R-:W-:Y:S02]  /*1c70*/  SHF.L.W.U32.HI R18, R12, 0x3, R13 ;  /* 0x000000030c127819 */ /* 0x000fe40000010e0d */
[----:B------:R-:W-:Y:S02]  /*1c80*/  LOP3.LUT R11, R23, R21, R24, 0x78, !PT ;  /* 0x00000015170b7212 */ /* 0x000fe400078e7818 */
[----:B------:R-:W-:-:S02]  /*1c90*/  SHF.L.W.U32.HI R21, R9, 0xe, R20 ;  /* 0x0000000e09157819 */ /* 0x000fc40000010e14 */
[----:B------:R-:W-:Y:S02]  /*1ca0*/  SHF.L.W.U32.HI R20, R9, 0xd, R20 ;  /* 0x0000000d09147819 */ /* 0x000fe40000010e14 */
[----:B------:R-:W-:Y:S02]  /*1cb0*/  LOP3.LUT R19, R19, R18, R17, 0x96, !PT ;  /* 0x0000001213137212 */ /* 0x000fe400078e9611 */
[----:B------:R-:W-:Y:S02]  /*1cc0*/  LOP3.LUT R17, R9, 0xfffff, RZ, 0xc0, !PT ;  /* 0x000fffff09117812 */ /* 0x000fe400078ec0ff */
[----:B------:R-:W-:Y:S02]  /*1cd0*/  LOP3.LUT R16, R16, 0x7fff, RZ, 0xc0, !PT ;  /* 0x00007fff10107812 */ /* 0x000fe400078ec0ff */
        /* <DEDUP_REMOVED lines=9> */
[----:B------:R-:W-:Y:S02]  /*1d70*/  LOP3.LUT R18, R18, R21, R24, 0x96, !PT ;  /* 0x0000001512127212 */ /* 0x000fe400078e9618 */
[----:B------:R-:W-:Y:S02]  /*1d80*/  LOP3.LUT R20, R12, 0x1fffffff, RZ, 0xc0, !PT ;  /* 0x1fffffff0c147812 */ /* 0x000fe400078ec0ff */
[----:B------:R-:W-:Y:S02]  /*1d90*/  LOP3.LUT R25, R22, R23, RZ, 0x3c, !PT ;  /* 0x0000001716197212 */ /* 0x000fe400078e3cff */
[C-C-:B------:R-:W-:Y:S02]  /*1da0*/  SHF.L.W.U32.HI R19, R15.reuse, 0x13, R16.reuse ;  /* 0x000000130f137819 */ /* 0x140fe40000010e10 */
[----:B------:R-:W-:-:S02]  /*1db0*/  SHF.L.W.U32.HI R24, R15, 0x12, R16 ;  /* 0x000000120f187819 */ /* 0x000fc40000010e10 */
[----:B------:R-:W-:Y:S02]  /*1dc0*/  SHF.L.W.U32.HI R23, R10, 0x12, R17 ;  /* 0x000000120a177819 */ /* 0x000fe40000010e11 */
[C-C-:B------:R-:W-:Y:S02]  /*1dd0*/  SHF.L.W.U32.HI R21, R7.reuse, 0x1e, R20.reuse ;  /* 0x0000001e07157819 */ /* 0x140fe40000010e14 */
[----:B------:R-:W-:Y:S02]  /*1de0*/  SHF.L.W.U32.HI R22, R7, 0x3, R20 ;  /* 0x0000000307167819 */ /* 0x000fe40000010e14 */
[----:B------:R-:W-:Y:S02]  /*1df0*/  SHF.L.W.U32.HI R16, R12, 0x1b, R13 ;  /* 0x0000001b0c107819 */ /* 0x000fe40000010e0d */
[----:B------:R-:W-:Y:S02]  /*1e00*/  LOP3.LUT R13, R25, R19, R24, 0x78, !PT ;  /* 0x00000013190d7212 */ /* 0x000fe400078e7818 */
[----:B------:R-:W-:-:S02]  /*1e10*/  LOP3.LUT R19, R15, 0x7fff, RZ, 0xc0, !PT ;  /* 0x00007fff0f137812 */ /* 0x000fc400078ec0ff */
[C-C-:B------:R-:W-:Y:S02]  /*1e20*/  SHF.L.W.U32.HI R15, R10.reuse, 0xe, R17.reuse ;  /* 0x0000000e0a0f7819 */ /* 0x140fe40000010e11 */
[----:B------:R-:W-:Y:S02]  /*1e30*/  SHF.L.W.U32.HI R12, R10, 0xd, R17 ;  /* 0x0000000d0a0c7819 */ /* 0x000fe40000010e11 */
[----:B------:R-:W-:Y:S02]  /*1e40*/  LOP3.LUT R21, R21, R22, R23, 0x96, !PT ;  /* 0x0000001615157212 */ /* 0x000fe400078e9617 */
[C-C-:B------:R-:W-:Y:S02]  /*1e50*/  SHF.L.W.U32.HI R17, R7.reuse, 0x5, R20.reuse ;  /* 0x0000000507117819 */ /* 0x140fe40000010e14 */
[----:B------:R-:W-:Y:S02]  /*1e60*/  SHF.L.W.U32.HI R22, R7, 0x4, R20 ;  /* 0x0000000407167819 */ /* 0x000fe40000010e14 */
[----:B------:R-:W-:-:S02]  /*1e70*/  LOP3.LUT R12, R18, R15, R12, 0x78, !PT ;  /* 0x0000000f120c7212 */ /* 0x000fc400078e780c */
[----:B------:R-:W-:Y:S02]  /*1e80*/  SHF.L.W.U32.HI R24, R14, 0x11, R19 ;  /* 0x000000110e187819 */ /* 0x000fe40000010e13 */
[----:B------:R-:W-:Y:S02]  /*1e90*/  SHF.L.W.U32.HI R23, R9, 0x1e, R14 ;  /* 0x0000001e09177819 */ /* 0x000fe40000010e0e */
[----:B------:R-:W-:Y:S02]  /*1ea0*/  LOP3.LUT R15, R11, R16, RZ, 0x3c, !PT ;  /* 0x000000100b0f7212 */ /* 0x000fe400078e3cff */
[----:B------:R-:W-:Y:S02]  /*1eb0*/  LOP3.LUT R11, R21, R17, R22, 0x78, !PT ;  /* 0x00000011150b7212 */ /* 0x000fe400078e7816 */
[----:B------:R-:W-:Y:S02]  /*1ec0*/  LOP3.LUT R18, R7, 0x1fffffff, RZ, 0xc0, !PT ;  /* 0x1fffffff07127812 */ /* 0x000fe400078ec0ff */
[----:B------:R-:W-:-:S02]  /*1ed0*/  LOP3.LUT R17, R10, 0xfffff, RZ, 0xc0, !PT ;  /* 0x000fffff0a117812 */ /* 0x000fc400078ec0ff */
[----:B------:R-:W-:Y:S02]  /*1ee0*/  LOP3.LUT R24, R23, R24, RZ, 0x3c, !PT ;  /* 0x0000001817187212 */ /* 0x000fe400078e3cff */
[----:B------:R-:W-:Y:S02]  /*1ef0*/  SHF.L.W.U32.HI R20, R7, 0x1b, R20 ;  /* 0x0000001b07147819 */ /* 0x000fe40000010e14 */
        /* <DEDUP_REMOVED lines=8> */
[----:B------:R-:W-:Y:S02]  /*1f80*/  SHF.L.W.U32.HI R14, R9, 0x9, R14 ;  /* 0x00000009090e7819 */ /* 0x000fe40000010e0e */
[----:B------:R-:W-:-:S02]  /*1f90*/  SHF.L.W.U32.HI R13, R8, 0x1b, R17 ;  /* 0x0000001b080d7819 */ /* 0x000fc40000010e11 */
[----:B------:R-:W-:Y:S02]  /*1fa0*/  SHF.L.W.U32.HI R10, R8, 0xc, R17 ;  /* 0x0000000c080a7819 */ /* 0x000fe40000010e11 */
[C-C-:B------:R-:W-:Y:S02]  /*1fb0*/  SHF.L.W.U32.HI R19, R15.reuse, 0x5, R18.reuse ;  /* 0x000000050f137819 */ /* 0x140fe40000010e12 */
[----:B------:R-:W-:Y:S02]  /*1fc0*/  SHF.L.W.U32.HI R22, R15, 0x4, R18 ;  /* 0x000000040f167819 */ /* 0x000fe40000010e12 */
[----:B------:R-:W-:Y:S02]  /*1fd0*/  LOP3.LUT R16, R24, R16, R23, 0x78, !PT ;  /* 0x0000001018107212 */ /* 0x000fe400078e7817 */
[----:B------:R-:W-:Y:S02]  /*1fe0*/  SHF.L.W.U32.HI R24, R9, 0x11, R20 ;  /* 0x0000001109187819 */ /* 0x000fe40000010e14 */
[----:B------:R-:W-:-:S02]  /*1ff0*/  SHF.L.W.U32.HI R23, R12, 0x1e, R9 ;  /* 0x0000001e0c177819 */ /* 0x000fc40000010e09 */
[----:B------:R-:W-:Y:S02]  /*2000*/  LOP3.LUT R13, R13, R10, R14, 0x96, !PT ;  /* 0x0000000a0d0d7212 */ /* 0x000fe400078e960e */
[----:B------:R-:W-:Y:S02]  /*2010*/  LOP3.LUT R10, R21, R19, R22, 0x78, !PT ;  /* 0x00000013150a7212 */ /* 0x000fe400078e7816 */
[C---:B------:R-:W-:Y:S02]  /*2020*/  SHF.L.W.U32.HI R19, R15.reuse, 0x1b, R18 ;  /* 0x0000001b0f137819 */ /* 0x040fe40000010e12 */
[----:B------:R-:W-:Y:S02]  /*2030*/  LOP3.LUT R18, R15, 0x1fffffff, RZ, 0xc0, !PT ;  /* 0x1fffffff0f127812 */ /* 0x000fe400078ec0ff */
[----:B------:R-:W-:Y:S02]  /*2040*/  LOP3.LUT R22, R8, 0xfffff, RZ, 0xc0, !PT ;  /* 0x000fffff08167812 */ /* 0x000fe400078ec0ff */
[----:B------:R-:W-:-:S02]  /*2050*/  LOP3.LUT R14, R23, R24, RZ, 0x3c, !PT ;  /* 0x00000018170e7212 */ /* 0x000fc400078e3cff */
[C-C-:B------:R-:W-:Y:S02]  /*2060*/  SHF.L.W.U32.HI R24, R8.reuse, 0xe, R17.reuse ;  /* 0x0000000e08187819 */ /* 0x140fe40000010e11 */
[C-C-:B------:R-:W-:Y:S02]  /*2070*/  SHF.L.W.U32.HI R21, R9.reuse, 0x13, R20.reuse ;  /* 0x0000001309157819 */ /* 0x140fe40000010e14 */
[----:B------:R-:W-:Y:S02]  /*2080*/  SHF.L.W.U32.HI R17, R8, 0xd, R17 ;  /* 0x0000000d08117819 */ /* 0x000fe40000010e11 */
[----:B------:R-:W-:Y:S02]  /*2090*/  SHF.L.W.U32.HI R15, R9, 0x12, R20 ;  /* 0x00000012090f7819 */ /* 0x000fe40000010e14 */
[C-C-:B------:R-:W-:Y:S02]  /*20a0*/  SHF.L.W.U32.HI R8, R7.reuse, 0x1e, R18.reuse ;  /* 0x0000001e07087819 */ /* 0x140fe40000010e12 */
[----:B------:R-:W-:-:S02]  /*20b0*/  SHF.L.W.U32.HI R23, R7, 0x3, R18 ;  /* 0x0000000307177819 */ /* 0x000fc40000010e12 */
[----:B------:R-:W-:Y:S02]  /*20c0*/  SHF.L.W.U32.HI R20, R11, 0x12, R22 ;  /* 0x000000120b147819 */ /* 0x000fe40000010e16 */
[----:B------:R-:W-:Y:S02]  /*20d0*/  LOP3.LUT R13, R13, R24, R17, 0x78, !PT ;  /* 0x000000180d0d7212 */ /* 0x000fe400078e7811 */
[----:B------:R-:W-:Y:S02]  /*20e0*/  LOP3.LUT R20, R8, R23, R20, 0x96, !PT ;  /* 0x0000001708147212 */ /* 0x000fe400078e9614 */
[----:B------:R-:W-:Y:S02]  /*20f0*/  LOP3.LUT R15, R14, R21, R15, 0x78, !PT ;  /* 0x000000150e0f7212 */ /* 0x000fe400078e780f */
[----:B------:R-:W-:Y:S02]  /*2100*/  SHF.L.W.U32.HI R23, R12, 0x9, R9 ;  /* 0x000000090c177819 */ /* 0x000fe40000010e09 */
[----:B------:R-:W-:-:S02]  /*2110*/  SHF.L.W.U32.HI R8, R11, 0x1b, R22 ;  /* 0x0000001b0b087819 */ /* 0x000fc40000010e16 */
[----:B------:R-:W-:Y:S02]  /*2120*/  SHF.L.W.U32.HI R17, R11, 0xc, R22 ;  /* 0x0000000c0b117819 */ /* 0x000fe40000010e16 */
[C-C-:B------:R-:W-:Y:S02]  /*2130*/  SHF.L.W.U32.HI R14, R7.reuse, 0x5, R18.reuse ;  /* 0x00000005070e7819 */ /* 0x140fe40000010e12 */
[----:B------:R-:W-:Y:S02]  /*2140*/  SHF.L.W.U32.HI R21, R7, 0x4, R18 ;  /* 0x0000000407157819 */ /* 0x000fe40000010e12 */
[----:B------:R-:W-:Y:S02]  /*2150*/  LOP3.LUT R23, R8, R17, R23, 0x96, !PT ;  /* 0x0000001108177212 */ /* 0x000fe400078e9617 */
[----:B------:R-:W-:Y:S02]  /*2160*/  LOP3.LUT R8, R20, R14, R21, 0x78, !PT ;  /* 0x0000000e14087212 */ /* 0x000fe400078e7815 */
[----:B------:R-:W-:-:S02]  /*2170*/  LOP3.LUT R17, R9, 0x7fff, RZ, 0xc0, !PT ;  /* 0x00007fff09117812 */ /* 0x000fc400078ec0ff */
[C-C-:B------:R-:W-:Y:S02]  /*2180*/  SHF.L.W.U32.HI R14, R11.reuse, 0xe, R22.reuse ;  /* 0x0000000e0b0e7819 */ /* 0x140fe40000010e16 */
[----:B------:R-:W-:Y:S02]  /*2190*/  SHF.L.W.U32.HI R9, R11, 0xd, R22 ;  /* 0x0000000d0b097819 */ /* 0x000fe40000010e16 */
[----:B------:R-:W-:Y:S02]  /*21a0*/  SHF.L.W.U32.HI R18, R7, 0x1b, R18 ;  /* 0x0000001b07127819 */ /* 0x000fe40000010e12 */
[----:B------:R-:W-:Y:S02]  /*21b0*/  LOP3.LUT R16, R16, R19, RZ, 0x3c, !PT ;  /* 0x0000001310107212 */ /* 0x000fe400078e3cff */
[----:B------:R-:W-:Y:S02]  /*21c0*/  SHF.L.W.U32.HI R20, R12, 0x11, R17 ;  /* 0x000000110c147819 */ /* 0x000fe40000010e11 */
[----:B------:R-:W-:-:S02]  /*21d0*/  SHF.L.W.U32.HI R19, R13, 0x1e, R12 ;  /* 0x0000001e0d137819 */ /* 0x000fc40000010e0c */
[----:B------:R-:W-:Y:S02]  /*21e0*/  LOP3.LUT R14, R23, R14, R9, 0x78, !PT ;  /* 0x0000000e170e7212 */ /* 0x000fe400078e7809 */
[----:B------:R-:W-:Y:S02]  /*21f0*/  LOP3.LUT R9, R15, R18, RZ, 0x3c, !PT ;  /* 0x000000120f097212 */ /* 0x000fe400078e3cff */
[----:B------:R-:W-:Y:S02]  /*2200*/  LOP3.LUT R11, R11, 0xfffff, RZ, 0xc0, !PT ;  /* 0x000fffff0b0b7812 */ /* 0x000fe400078ec0ff */
[----:B------:R-:W-:Y:S02]  /*2210*/  LOP3.LUT R15, R7, 0x1fffffff, RZ, 0xc0, !PT ;  /* 0x1fffffff070f7812 */ /* 0x000fe400078ec0ff */
[----:B------:R-:W-:Y:S02]  /*2220*/  LOP3.LUT R25, R19, R20, RZ, 0x3c, !PT ;  /* 0x0000001413197212 */ /* 0x000fe400078e3cff */
[----:B------:R-:W-:-:S02]  /*2230*/  SHF.L.W.U32.HI R7, R10, 0x1b, R11 ;  /* 0x0000001b0a077819 */ /* 0x000fc40000010e0b */
[----:B------:R-:W-:Y:S02]  /*2240*/  SHF.L.W.U32.HI R20, R10, 0xc, R11 ;  /* 0x0000000c0a147819 */ /* 0x000fe40000010e0b */
[----:B------:R-:W-:Y:S02]  /*2250*/  SHF.L.W.U32.HI R22, R13, 0x9, R12 ;  /* 0x000000090d167819 */ /* 0x000fe40000010e0c */
[C-C-:B------:R-:W-:Y:S02]  /*2260*/  SHF.L.W.U32.HI R18, R16.reuse, 0x1e, R15.reuse ;  /* 0x0000001e10127819 */ /* 0x140fe40000010e0f */
[----:B------:R-:W-:Y:S02]  /*2270*/  SHF.L.W.U32.HI R19, R16, 0x3, R15 ;  /* 0x0000000310137819 */ /* 0x000fe40000010e0f */
[----:B------:R-:W-:Y:S02]  /*2280*/  SHF.L.W.U32.HI R21, R10, 0x12, R11 ;  /* 0x000000120a157819 */ /* 0x000fe40000010e0b */
[----:B------:R-:W-:-:S02]  /*2290*/  LOP3.LUT R7, R7, R20, R22, 0x96, !PT ;  /* 0x0000001407077212 */ /* 0x000fc400078e9616 */
[C-C-:B------:R-:W-:Y:S02]  /*22a0*/  SHF.L.W.U32.HI R23, R12.reuse, 0x13, R17.reuse ;  /* 0x000000130c177819 */ /* 0x140fe40000010e11 */
[----:B------:R-:W-:Y:S02]  /*22b0*/  SHF.L.W.U32.HI R24, R12, 0x12, R17 ;  /* 0x000000120c187819 */ /* 0x000fe40000010e11 */
[----:B------:R-:W-:Y:S02]  /*22c0*/  LOP3.LUT R21, R18, R19, R21, 0x96, !PT ;  /* 0x0000001312157212 */ /* 0x000fe400078e9615 */
[----:B------:R-:W-:Y:S02]  /*22d0*/  LOP3.LUT R20, R12, 0x7fff, RZ, 0xc0, !PT ;  /* 0x00007fff0c147812 */ /* 0x000fe400078ec0ff */
        /* <DEDUP_REMOVED lines=8> */
[----:B------:R-:W-:Y:S02]  /*2360*/  SHF.L.W.U32.HI R21, R8, 0x12, R15 ;  /* 0x0000001208157819 */ /* 0x000fe40000010e0f */
[----:B------:R-:W-:Y:S02]  /*2370*/  SHF.L.W.U32.HI R19, R14, 0x1e, R13 ;  /* 0x0000001e0e137819 */ /* 0x000fe40000010e0d */
[C-C-:B------:R-:W-:Y:S02]  /*2380*/  SHF.L.W.U32.HI R15, R9.reuse, 0x1e, R16.reuse ;  /* 0x0000001e090f7819 */ /* 0x140fe40000010e10 */
[----:B------:R-:W-:Y:S02]  /*2390*/  SHF.L.W.U32.HI R24, R9, 0x3, R16 ;  /* 0x0000000309187819 */ /* 0x000fe40000010e10 */
[----:B------:R-:W-:Y:S02]  /*23a0*/  SHF.L.W.U32.HI R22, R10, 0xe, R11 ;  /* 0x0000000e0a167819 */ /* 0x000fe40000010e0b */
[----:B------:R-:W-:-:S02]  /*23b0*/  LOP3.LUT R26, R19, R26, RZ, 0x3c, !PT ;  /* 0x0000001a131a7212 */ /* 0x000fc400078e3cff */
[----:B------:R-:W-:Y:S02]  /*23c0*/  SHF.L.W.U32.HI R10, R10, 0xd, R11 ;  /* 0x0000000d0a0a7819 */ /* 0x000fe40000010e0b */
[----:B------:R-:W-:Y:S02]  /*23d0*/  LOP3.LUT R15, R15, R24, R21, 0x96, !PT ;  /* 0x000000180f0f7212 */ /* 0x000fe400078e9615 */
[----:B------:R-:W-:Y:S02]  /*23e0*/  SHF.L.W.U32.HI R19, R13, 0x13, R20 ;  /* 0x000000130d137819 */ /* 0x000fe40000010e14 */
[C-C-:B------:R-:W-:Y:S02]  /*23f0*/  SHF.L.W.U32.HI R11, R9.reuse, 0x5, R16.reuse ;  /* 0x00000005090b7819 */ /* 0x140fe40000010e10 */
[----:B------:R-:W-:Y:S02]  /*2400*/  SHF.L.W.U32.HI R24, R9, 0x4, R16 ;  /* 0x0000000409187819 */ /* 0x000fe40000010e10 */
[----:B------:R-:W-:-:S02]  /*2410*/  SHF.L.W.U32.HI R20, R13, 0x12, R20 ;  /* 0x000000120d147819 */ /* 0x000fc40000010e14 */
[----:B------:R-:W-:Y:S02]  /*2420*/  LOP3.LUT R21, R8, 0xfffff, RZ, 0xc0, !PT ;  /* 0x000fffff08157812 */ /* 0x000fe400078ec0ff */
[----:B------:R-:W-:Y:S02]  /*2430*/  LOP3.LUT R7, R7, R22, R10, 0x78, !PT ;  /* 0x0000001607077212 */ /* 0x000fe400078e780a */
[----:B------:R-:W-:Y:S02]  /*2440*/  LOP3.LUT R23, R13, 0x7fff, RZ, 0xc0, !PT ;  /* 0x00007fff0d177812 */ /* 0x000fe400078ec0ff */
[----:B------:R-:W-:Y:S02]  /*2450*/  LOP3.LUT R10, R15, R11, R24, 0x78, !PT ;  /* 0x0000000b0f0a7212 */ /* 0x000fe400078e7818 */
[----:B------:R-:W-:Y:S02]  /*2460*/  LOP3.LUT R8, R26, R19, R20, 0x78, !PT ;  /* 0x000000131a087212 */ /* 0x000fe400078e7814 */
[----:B------:R-:W-:Y:S01]  /*2470*/  LOP3.LUT R17, R17, R18, RZ, 0x3c, !PT ;  /* 0x0000001211117212 */ /* 0x000fe200078e3cff */
[----:B------:R-:W-:Y:S01]  /*2480*/  IMAD.SHL.U32 R10, R10, 0x1000, RZ ;  /* 0x000010000a0a7824 */ /* 0x000fe200078e00ff */
[----:B------:R-:W-:-:S02]  /*2490*/  SHF.L.W.U32.HI R11, R12, 0x12, R21 ;  /* 0x000000120c0b7819 */ /* 0x000fc40000010e15 */
[C-C-:B------:R-:W-:Y:S02]  /*24a0*/  SHF.L.W.U32.HI R20, R12.reuse, 0x1b, R21.reuse ;  /* 0x0000001b0c147819 */ /* 0x140fe40000010e15 */
[C-C-:B------:R-:W-:Y:S02]  /*24b0*/  SHF.L.W.U32.HI R15, R12.reuse, 0xc, R21.reuse ;  /* 0x0000000c0c0f7819 */ /* 0x140fe40000010e15 */
[C-C-:B------:R-:W-:Y:S02]  /*24c0*/  SHF.L.W.U32.HI R13, R12.reuse, 0xe, R21.reuse ;  /* 0x0000000e0c0d7819 */ /* 0x140fe40000010e15 */
[----:B------:R-:W-:Y:S02]  /*24d0*/  SHF.L.W.U32.HI R18, R12, 0xd, R21 ;  /* 0x0000000d0c127819 */ /* 0x000fe40000010e15 */
[C---:B------:R-:W-:Y:S02]  /*24e0*/  SHF.L.W.U32.HI R19, R9.reuse, 0x1b, R16 ;  /* 0x0000001b09137819 */ /* 0x040fe40000010e10 */
[----:B------:R-:W-:-:S02]  /*24f0*/  LOP3.LUT R12, R9, 0x1fffffff, RZ, 0xc0, !PT ;  /* 0x1fffffff090c7812 */ /* 0x000fc400078ec0ff */
[C-C-:B------:R-:W-:Y:S02]  /*2500*/  SHF.L.W.U32.HI R25, R14.reuse, 0x11, R23.reuse ;  /* 0x000000110e197819 */ /* 0x140fe40000010e17 */
[C-C-:B------:R-:W-:Y:S02]  /*2510*/  SHF.L.W.U32.HI R9, R14.reuse, 0x13, R23.reuse ;  /* 0x000000130e097819 */ /* 0x140fe40000010e17 */
[----:B------:R-:W-:Y:S02]  /*2520*/  SHF.L.W.U32.HI R16, R14, 0x12, R23 ;  /* 0x000000120e107819 */ /* 0x000fe40000010e17 */
[C-C-:B------:R-:W-:Y:S02]  /*2530*/  SHF.L.W.U32.HI R23, R7.reuse, 0x9, R14.reuse ;  /* 0x0000000907177819 */ /* 0x140fe40000010e0e */
[----:B------:R-:W-:Y:S02]  /*2540*/  SHF.L.W.U32.HI R22, R7, 0x1e, R14 ;  /* 0x0000001e07167819 */ /* 0x000fe40000010e0e */
[----:B------:R-:W-:-:S02]  /*2550*/  SHF.L.W.U32.HI R14, R17, 0x1e, R12 ;  /* 0x0000001e110e7819 */ /* 0x000fc40000010e0c */
[----:B------:R-:W-:Y:S02]  /*2560*/  SHF.L.W.U32.HI R21, R17, 0x3, R12 ;  /* 0x0000000311157819 */ /* 0x000fe40000010e0c */
[----:B------:R-:W-:Y:S02]  /*2570*/  LOP3.LUT R15, R20, R15, R23, 0x96, !PT ;  /* 0x0000000f140f7212 */ /* 0x000fe400078e9617 */
[----:B------:R-:W-:Y:S01]  /*2580*/  LOP3.LUT R21, R14, R21, R11, 0x96, !PT ;  /* 0x000000150e157212 */ /* 0x000fe200078e960b */
[----:B------:R-:W-:Y:S01]  /*2590*/  IMAD.SHL.U32 R11, R7, 0x20000, RZ ;  /* 0x00020000070b7824 */ /* 0x000fe200078e00ff */
[----:B------:R-:W-:Y:S02]  /*25a0*/  LOP3.LUT R15, R15, R13, R18, 0x78, !PT ;  /* 0x0000000d0f0f7212 */ /* 0x000fe400078e7812 */
[C-C-:B------:R-:W-:Y:S02]  /*25b0*/  SHF.L.W.U32.HI R13, R17.reuse, 0x5, R12.reuse ;  /* 0x00000005110d7819 */ /* 0x140fe40000010e0c */
[----:B------:R-:W-:-:S02]  /*25c0*/  SHF.L.W.U32.HI R14, R17, 0x4, R12 ;  /* 0x00000004110e7819 */ /* 0x000fc40000010e0c */
[----:B------:R-:W-:Y:S02]  /*25d0*/  LOP3.LUT R8, R8, R19, RZ, 0x3c, !PT ;  /* 0x0000001308087212 */ /* 0x000fe400078e3cff */
[----:B------:R-:W-:Y:S02]  /*25e0*/  SHF.R.U32.HI R7, RZ, 0x2, R15 ;  /* 0x00000002ff077819 */ /* 0x000fe4000001160f */
[----:B------:R-:W-:Y:S01]  /*25f0*/  LOP3.LUT R22, R22, R25, RZ, 0x3c, !PT ;  /* 0x0000001916167212 */ /* 0x000fe200078e3cff */
[----:B------:R-:W-:Y:S01]  /*2600*/  IMAD.SHL.U32 R8, R8, 0x8, RZ ;  /* 0x0000000808087824 */ /* 0x000fe200078e00ff */
[----:B------:R-:W-:Y:S02]  /*2610*/  LOP3.LUT R13, R21, R13, R14, 0x78, !PT ;  /* 0x0000000d150d7212 */ /* 0x000fe400078e780e */
[----:B------:R-:W-:Y:S02]  /*2620*/  LOP3.LUT R10, R10, R7, R11, 0x96, !PT ;  /* 0x000000070a0a7212 */ /* 0x000fe400078e960b */
[----:B------:R-:W-:-:S02]  /*2630*/  SHF.L.W.U32.HI R12, R17, 0x1b, R12 ;  /* 0x0000001b110c7819 */ /* 0x000fc40000010e0c */
[----:B------:R-:W-:Y:S02]  /*2640*/  LOP3.LUT R9, R22, R9, R16, 0x78, !PT ;  /* 0x0000000916097212 */ /* 0x000fe400078e7810 */
[----:B------:R-:W-:Y:S02]  /*2650*/  SHF.R.U32.HI R7, RZ, 0x5, R13 ;  /* 0x00000005ff077819 */ /* 0x000fe4000001160d */
[----:B------:R-:W-:Y:S02]  /*2660*/  LOP3.LUT R9, R9, R12, RZ, 0x3c, !PT ;  /* 0x0000000c09097212 */ /* 0x000fe400078e3cff */
[----:B------:R-:W-:Y:S02]  /*2670*/  LOP3.LUT R7, R8, R10, R7, 0x96, !PT ;  /* 0x0000000a08077212 */ /* 0x000fe400078e9607 */
[----:B------:R-:W-:Y:S02]  /*2680*/  SHF.R.U32.HI R8, RZ, 0x17, R9 ;  /* 0x00000017ff087819 */ /* 0x000fe40000011609 */
[----:B------:R-:W-:-:S04]  /*2690*/  SHF.R.U32.HI R7, RZ, 0x15, R7 ;  /* 0x00000015ff077819 */ /* 0x000fc80000011607 */
[----:B------:R-:W-:-:S04]  /*26a0*/  LOP3.LUT R7, R8, 0x1, R7, 0x48, !PT ;  /* 0x0000000108077812 */ /* 0x000fc800078e4807 */
[----:B------:R-:W-:Y:S01]  /*26b0*/  SHF.L.U32 R8, R7, R6, RZ ;  /* 0x0000000607087219 */ /* 0x000fe200000006ff */
[----:B------:R-:W-:-:S03]  /*26c0*/  VIADD R6, R6, 0x1 ;  /* 0x0000000106067836 */ /* 0x000fc60000000000 */
[----:B------:R-:W-:Y:S02]  /*26d0*/  LOP3.LUT R5, R8, R5, RZ, 0xfc, !PT ;  /* 0x0000000508057212 */ /* 0x000fe400078efcff */
[----:B------:R-:W-:-:S13]  /*26e0*/  ISETP.NE.AND P0, PT, R6, 0x20, PT ;  /* 0x000000200600780c */ /* 0x000fda0003f05270 */
[----:B------:R-:W-:Y:S05]  /*26f0*/  @P0 BRA `(.L_x_161) ;  /* 0xffffffdc00380947 */ /* 0x000fea000383ffff */
[----:B------:R-:W0:Y:S02]  /*2700*/  LDC.64 R2, c[0x0][0x380] ;  /* 0x0000e000ff027b82 */ /* 0x000e240000000a00 */
[----:B0-----:R-:W-:-:S05]  /*2710*/  IMAD.WIDE.U32 R2, R0, 0x4, R2 ;  /* 0x0000000400027825 */ /* 0x001fca00078e0002 */
[----:B------:R-:W-:Y:S01]  /*2720*/  STG.E desc[UR4][R2.64], R5 ;  /* 0x0000000502007986 */ /* 0x000fe2000c101904 */
[----:B------:R-:W-:Y:S06]  /*2730*/  BAR.SYNC.DEFER_BLOCKING 0x0 ;  /* 0x0000000000007b1d */ /* 0x000fec0000010000 */
[----:B------:R-:W-:Y:S05]  /*2740*/  EXIT ;  /* 0x000000000000794d */ /* 0x000fea0003800000 */
.L_x_162:
        /* <DEDUP_REMOVED lines=11> */
.L_x_165:


//--------------------- .nv.shared.reserved.0     --------------------------
	.section	.nv.shared.reserved.0,"aw",@nobits
	.weak		__nv_reservedSMEM_offset_0_alias
	.size		__nv_reservedSMEM_offset_0_alias, 0, 64
	.other		__nv_reservedSMEM_offset_0_alias,@"STO_CUDA_RESERVED_SHARED STV_DEFAULT"
__nv_reservedSMEM_offset_0_alias:
	.zero		0
	.zero		64


//--------------------- .nv.constant0._Z7getsum2PjjS_j --------------------------
	.section	.nv.constant0._Z7getsum2PjjS_j,"a",@progbits
	.sectionflags	@""
	.align	4
.nv.constant0._Z7getsum2PjjS_j:
	.zero		924


//--------------------- .nv.constant0._Z6getsumPjjS_j --------------------------
	.section	.nv.constant0._Z6getsumPjjS_j,"a",@progbits
	.sectionflags	@""
	.align	4
.nv.constant0._Z6getsumPjjS_j:
	.zero		924


//--------------------- .nv.constant0._Z19global_multi_threadPjj --------------------------
	.section	.nv.constant0._Z19global_multi_threadPjj,"a",@progbits
	.sectionflags	@""
	.align	4
.nv.constant0._Z19global_multi_threadPjj:
	.zero		908


//--------------------- SYMBOLS --------------------------

	.type		.nv.reservedSmem.offset0,@object
	.size		.nv.reservedSmem.offset0,0x4
